	.target	sm_90a

	.elftype	@"ET_EXEC"


//--------------------- .note.nv.tkinfo           --------------------------
	.section	.note.nv.tkinfo,"",@"SHT_NOTE"
	.sectionflags	@"SHF_NOTE_NV_TKINFO"
	.tkinfo
        /*0018*/ 	.word	0x00000002
        /*0030*/ 	.string	""
        /*0030*/ 	.string	"ptxas"
        /*0030*/ 	.string	"Cuda compilation tools, release 13.0, V13.0.88"
        /*0030*/ 	.string	"Build cuda_13.0.r13.0/compiler.36424714_0"
        /*0030*/ 	.string	"-arch sm_90a -m 64 "



//--------------------- .note.nv.cuinfo           --------------------------
	.section	.note.nv.cuinfo,"",@"SHT_NOTE"
	.sectionflags	@"SHF_NOTE_NV_CUINFO"
        /*0018*/ 	.short	0x0002
        /*001a*/ 	.short	0x005a
        /*001c*/ 	.short	0x0082
	.zero		2


//--------------------- .nv.info                  --------------------------
	.section	.nv.info,"",@"SHT_CUDA_INFO"
	.align	4


	//----- nvinfo : EIATTR_REGCOUNT
	.align		4
        /*0000*/ 	.byte	0x04, 0x2f
        /*0002*/ 	.short	(.L_15 - .L_14)
	.align		4
.L_14:
        /*0004*/ 	.word	index@(_ZN7cutlass13device_kernelINS_4gemm6kernel13GemmUniversalIN4cute5tupleIJiiiiEEENS1_10collective13CollectiveMmaINS1_34MainloopSm90TmaGmmaWarpSpecializedILi7ENS5_IJNS4_1CILi1EEESB_SB_EEENS1_32KernelTmaWarpSpecializedPingpongEEENS5_IJNSA_ILi64EEESF_NSA_ILi32EEEEEENS_10tfloat32_tENS5_IJlSB_lEEESI_SJ_NS4_8TiledMMAINS4_8MMA_AtomIJNS4_4SM904GMMA29MMA_64x64x8_F32TF32TF32_SS_TNILNSN_7ScaleInE1ELSP_1EEEEEENS4_6LayoutISC_NS5_IJNSA_ILi0EEEST_ST_EEEEENS5_IJNS4_10UnderscoreESW_SW_EEEEENS4_13SM90_TMA_LOADENS4_14ComposedLayoutINS4_7SwizzleILi3ELi4ELi3EEENS4_18smem_ptr_flag_bitsILi32EEENSS_INS5_IJNSA_ILi8EEESG_EEENS5_IJSG_SB_EEEEEEEvNS4_8identityESZ_S19_vS1A_EENS_8epilogue10collective6detail29Sm90TmaWarpSpecializedAdapterINS1D_15DefaultEpilogueISI_SJ_SJ_NS1C_6thread17LinearCombinationISI_Li1EffLNS1H_9ScaleType4KindE0ELNS_15FloatRoundStyleE2ESI_EENS1_15EpilogueDefaultEEEEEvvEEEEvNT_6ParamsE)
        /*0008*/ 	.word	0x000000a8


	//----- nvinfo : EIATTR_FRAME_SIZE
	.align		4
.L_15:
        /*000c*/ 	.byte	0x04, 0x11
        /*000e*/ 	.short	(.L_17 - .L_16)
	.align		4
.L_16:
        /*0010*/ 	.word	index@(_ZN7cutlass13device_kernelINS_4gemm6kernel13GemmUniversalIN4cute5tupleIJiiiiEEENS1_10collective13CollectiveMmaINS1_34MainloopSm90TmaGmmaWarpSpecializedILi7ENS5_IJNS4_1CILi1EEESB_SB_EEENS1_32KernelTmaWarpSpecializedPingpongEEENS5_IJNSA_ILi64EEESF_NSA_ILi32EEEEEENS_10tfloat32_tENS5_IJlSB_lEEESI_SJ_NS4_8TiledMMAINS4_8MMA_AtomIJNS4_4SM904GMMA29MMA_64x64x8_F32TF32TF32_SS_TNILNSN_7ScaleInE1ELSP_1EEEEEENS4_6LayoutISC_NS5_IJNSA_ILi0EEEST_ST_EEEEENS5_IJNS4_10UnderscoreESW_SW_EEEEENS4_13SM90_TMA_LOADENS4_14ComposedLayoutINS4_7SwizzleILi3ELi4ELi3EEENS4_18smem_ptr_flag_bitsILi32EEENSS_INS5_IJNSA_ILi8EEESG_EEENS5_IJSG_SB_EEEEEEEvNS4_8identityESZ_S19_vS1A_EENS_8epilogue10collective6detail29Sm90TmaWarpSpecializedAdapterINS1D_15DefaultEpilogueISI_SJ_SJ_NS1C_6thread17LinearCombinationISI_Li1EffLNS1H_9ScaleType4KindE0ELNS_15FloatRoundStyleE2ESI_EENS1_15EpilogueDefaultEEEEEvvEEEEvNT_6ParamsE)
        /*0014*/ 	.word	0x00000008


	//----- nvinfo : EIATTR_MIN_STACK_SIZE
	.align		4
.L_17:
        /*0018*/ 	.byte	0x04, 0x12
        /*001a*/ 	.short	(.L_19 - .L_18)
	.align		4
.L_18:
        /*001c*/ 	.word	index@(_ZN7cutlass13device_kernelINS_4gemm6kernel13GemmUniversalIN4cute5tupleIJiiiiEEENS1_10collective13CollectiveMmaINS1_34MainloopSm90TmaGmmaWarpSpecializedILi7ENS5_IJNS4_1CILi1EEESB_SB_EEENS1_32KernelTmaWarpSpecializedPingpongEEENS5_IJNSA_ILi64EEESF_NSA_ILi32EEEEEENS_10tfloat32_tENS5_IJlSB_lEEESI_SJ_NS4_8TiledMMAINS4_8MMA_AtomIJNS4_4SM904GMMA29MMA_64x64x8_F32TF32TF32_SS_TNILNSN_7ScaleInE1ELSP_1EEEEEENS4_6LayoutISC_NS5_IJNSA_ILi0EEEST_ST_EEEEENS5_IJNS4_10UnderscoreESW_SW_EEEEENS4_13SM90_TMA_LOADENS4_14ComposedLayoutINS4_7SwizzleILi3ELi4ELi3EEENS4_18smem_ptr_flag_bitsILi32EEENSS_INS5_IJNSA_ILi8EEESG_EEENS5_IJSG_SB_EEEEEEEvNS4_8identityESZ_S19_vS1A_EENS_8epilogue10collective6detail29Sm90TmaWarpSpecializedAdapterINS1D_15DefaultEpilogueISI_SJ_SJ_NS1C_6thread17LinearCombinationISI_Li1EffLNS1H_9ScaleType4KindE0ELNS_15FloatRoundStyleE2ESI_EENS1_15EpilogueDefaultEEEEEvvEEEEvNT_6ParamsE)
        /*0020*/ 	.word	0x00000008
.L_19:


//--------------------- .nv.compat                --------------------------
	.section	.nv.compat,"",@"SHT_CUDA_COMPAT_INFO"
	.align	4
        /*0000*/ 	.byte	0x02, 0x09, 0x01, 0x00, 0x02, 0x02, 0x04, 0x00, 0x02, 0x05, 0x05, 0x00, 0x03, 0x07, 0x01, 0x01
        /*0010*/ 	.byte	0x02, 0x03, 0x01, 0x00, 0x02, 0x06, 0x01, 0x00, 0x04, 0x0b, 0x08, 0x00, 0x00, 0x00, 0x00, 0x00
        /*0020*/ 	.byte	0x00, 0x00, 0x00, 0x00


//--------------------- .nv.info._ZN7cutlass13device_kernelINS_4gemm6kernel13GemmUniversalIN4cute5tupleIJiiiiEEENS1_10collective13CollectiveMmaINS1_34MainloopSm90TmaGmmaWarpSpecializedILi7ENS5_IJNS4_1CILi1EEESB_SB_EEENS1_32KernelTmaWarpSpecializedPingpongEEENS5_IJNSA_ILi64EEESF_NSA_ILi32EEEEEENS_10tfloat32_tENS5_IJlSB_lEEESI_SJ_NS4_8TiledMMAINS4_8MMA_AtomIJNS4_4SM904GMMA29MMA_64x64x8_F32TF32TF32_SS_TNILNSN_7ScaleInE1ELSP_1EEEEEENS4_6LayoutISC_NS5_IJNSA_ILi0EEEST_ST_EEEEENS5_IJNS4_10UnderscoreESW_SW_EEEEENS4_13SM90_TMA_LOADENS4_14ComposedLayoutINS4_7SwizzleILi3ELi4ELi3EEENS4_18smem_ptr_flag_bitsILi32EEENSS_INS5_IJNSA_ILi8EEESG_EEENS5_IJSG_SB_EEEEEEEvNS4_8identityESZ_S19_vS1A_EENS_8epilogue10collective6detail29Sm90TmaWarpSpecializedAdapterINS1D_15DefaultEpilogueISI_SJ_SJ_NS1C_6thread17LinearCombinationISI_Li1EffLNS1H_9ScaleType4KindE0ELNS_15FloatRoundStyleE2ESI_EENS1_15EpilogueDefaultEEEEEvvEEEEvNT_6ParamsE --------------------------
	.section	.nv.info._ZN7cutlass13device_kernelINS_4gemm6kernel13GemmUniversalIN4cute5tupleIJiiiiEEENS1_10collective13CollectiveMmaINS1_34MainloopSm90TmaGmmaWarpSpecializedILi7ENS5_IJNS4_1CILi1EEESB_SB_EEENS1_32KernelTmaWarpSpecializedPingpongEEENS5_IJNSA_ILi64EEESF_NSA_ILi32EEEEEENS_10tfloat32_tENS5_IJlSB_lEEESI_SJ_NS4_8TiledMMAINS4_8MMA_AtomIJNS4_4SM904GMMA29MMA_64x64x8_F32TF32TF32_SS_TNILNSN_7ScaleInE1ELSP_1EEEEEENS4_6LayoutISC_NS5_IJNSA_ILi0EEEST_ST_EEEEENS5_IJNS4_10UnderscoreESW_SW_EEEEENS4_13SM90_TMA_LOADENS4_14ComposedLayoutINS4_7SwizzleILi3ELi4ELi3EEENS4_18smem_ptr_flag_bitsILi32EEENSS_INS5_IJNSA_ILi8EEESG_EEENS5_IJSG_SB_EEEEEEEvNS4_8identityESZ_S19_vS1A_EENS_8epilogue10collective6detail29Sm90TmaWarpSpecializedAdapterINS1D_15DefaultEpilogueISI_SJ_SJ_NS1C_6thread17LinearCombinationISI_Li1EffLNS1H_9ScaleType4KindE0ELNS_15FloatRoundStyleE2ESI_EENS1_15EpilogueDefaultEEEEEvvEEEEvNT_6ParamsE,"",@"SHT_CUDA_INFO"
	.sectionflags	@""
	.align	4


	//----- nvinfo : EIATTR_CUDA_API_VERSION
	.align		4
        /*0000*/ 	.byte	0x04, 0x37
        /*0002*/ 	.short	(.L_21 - .L_20)
.L_20:
        /*0004*/ 	.word	0x00000082


	//----- nvinfo : EIATTR_KPARAM_INFO
	.align		4
.L_21:
        /*0008*/ 	.byte	0x04, 0x17
        /*000a*/ 	.short	(.L_23 - .L_22)
.L_22:
        /*000c*/ 	.word	0x00000000
        /*0010*/ 	.short	0x0000
        /*0012*/ 	.short	0x0070
        /*0014*/ 	.byte	0x00, 0xf0, 0x01, 0x10


	//----- nvinfo : EIATTR_SPARSE_MMA_MASK
	.align		4
.L_23:
        /*0018*/ 	.byte	0x03, 0x50
        /*001a*/ 	.short	0x0000


	//----- nvinfo : EIATTR_MAXREG_COUNT
	.align		4
        /*001c*/ 	.byte	0x03, 0x1b
        /*001e*/ 	.short	0x00a8


	//----- nvinfo : EIATTR_NUM_BARRIERS
	.align		4
        /*0020*/ 	.byte	0x02, 0x4c
        /*0022*/ 	.byte	0x01
	.zero		1


	//----- nvinfo : EIATTR_EXTERNS
	.align		4
        /*0024*/ 	.byte	0x04, 0x0f
        /*0026*/ 	.short	(.L_25 - .L_24)


	//   ....[0]....
	.align		4
.L_24:
        /*0028*/ 	.word	index@(__assertfail)


	//----- nvinfo : EIATTR_ANNOTATIONS
	.align		4
.L_25:
        /*002c*/ 	.byte	0x04, 0x55
        /*002e*/ 	.short	(.L_27 - .L_26)


	//   ....[0]....
.L_26:
        /*0030*/ 	.word	0x00000001
        /*0034*/ 	.byte	0x30, 0x0b, 0x00, 0x00, 0x01, 0x00, 0x00, 0x00, 0x90, 0x43, 0x00, 0x00, 0x01, 0x00, 0x00, 0x00
        /*0044*/ 	.byte	0x80, 0x4f, 0x00, 0x00


	//----- nvinfo : EIATTR_MERCURY_ISA_VERSION
	.align		4
.L_27:
        /*0048*/ 	.byte	0x03, 0x5f
        /*004a*/ 	.short	0x0101


	//----- nvinfo : EIATTR_INT_WARP_WIDE_INSTR_OFFSETS
	.align		4
        /*004c*/ 	.byte	0x04, 0x31
        /*004e*/ 	.short	(.L_29 - .L_28)


	//   ....[0]....
.L_28:
        /*0050*/ 	.word	0x00000440


	//   ....[1]....
        /*0054*/ 	.word	0x00000460


	//   ....[2]....
        /*0058*/ 	.word	0x000004e0


	//   ....[3]....
        /*005c*/ 	.word	0x000004f0


	//   ....[4]....
        /*0060*/ 	.word	0x00000500


	//   ....[5]....
        /*0064*/ 	.word	0x00000520


	//   ....[6]....
        /*0068*/ 	.word	0x000005b0


	//   ....[7]....
        /*006c*/ 	.word	0x000005d0


	//----- nvinfo : EIATTR_COOP_GROUP_MASK_REGIDS
	.align		4
.L_29:
        /*0070*/ 	.byte	0x04, 0x29
        /*0072*/ 	.short	(.L_31 - .L_30)


	//   ....[0]....
.L_30:
        /*0074*/ 	.word	0xffffffff


	//   ....[1]....
        /*0078*/ 	.word	0xffffffff


	//   ....[2]....
        /*007c*/ 	.word	0xffffffff


	//   ....[3]....
        /*0080*/ 	.word	0xffffffff


	//   ....[4]....
        /*0084*/ 	.word	0xffffffff


	//   ....[5]....
        /*0088*/ 	.word	0xffffffff


	//----- nvinfo : EIATTR_COOP_GROUP_INSTR_OFFSETS
	.align		4
.L_31:
        /*008c*/ 	.byte	0x04, 0x28
        /*008e*/ 	.short	(.L_33 - .L_32)


	//   ....[0]....
.L_32:
        /*0090*/ 	.word	0x00000070


	//   ....[1]....
        /*0094*/ 	.word	0x00000080


	//   ....[2]....
        /*0098*/ 	.word	0x00000140


	//   ....[3]....
        /*009c*/ 	.word	0x00000330


	//   ....[4]....
        /*00a0*/ 	.word	0x00000370


	//   ....[5]....
        /*00a4*/ 	.word	0x000003c0


	//----- nvinfo : EIATTR_REG_RECONFIG
	.align		4
.L_33:
        /*00a8*/ 	.byte	0x01, 0x54
	.zero		2


	//----- nvinfo : EIATTR_SYSCALL_OFFSETS
	.align		4
        /*00ac*/ 	.byte	0x04, 0x46
        /*00ae*/ 	.short	(.L_35 - .L_34)


	//   ....[0]....
.L_34:
        /*00b0*/ 	.word	0x00001680


	//----- nvinfo : EIATTR_MBARRIER_INSTR_OFFSETS
	.align		4
.L_35:
        /*00b4*/ 	.byte	0x04, 0x39
        /*00b6*/ 	.short	(.L_37 - .L_36)


	//   ....[0]....
.L_36:
        /*00b8*/ 	.word	0x00000240
        /*00bc*/ 	.word	0x000000ff
        /*00c0*/ 	.word	0x00000000
        /*00c4*/ 	.short	0x0100
        /*00c6*/ 	.byte	0x08
	.zero		1


	//   ....[1]....
        /*00c8*/ 	.word	0x00000250
        /*00cc*/ 	.word	0x000000ff
        /*00d0*/ 	.word	0x00000038
        /*00d4*/ 	.short	0x0100
        /*00d6*/ 	.byte	0x08
	.zero		1


	//   ....[2]....
        /*00d8*/ 	.word	0x00000260
        /*00dc*/ 	.word	0x000000ff
        /*00e0*/ 	.word	0x00000008
        /*00e4*/ 	.short	0x0100
        /*00e6*/ 	.byte	0x08
	.zero		1


	//   ....[3]....
        /*00e8*/ 	.word	0x00000270
        /*00ec*/ 	.word	0x000000ff
        /*00f0*/ 	.word	0x00000040
        /*00f4*/ 	.short	0x0100
        /*00f6*/ 	.byte	0x08
	.zero		1


	//   ....[4]....
        /*00f8*/ 	.word	0x00000280
        /*00fc*/ 	.word	0x000000ff
        /*0100*/ 	.word	0x00000010
        /*0104*/ 	.short	0x0100
        /*0106*/ 	.byte	0x08
	.zero		1


	//   ....[5]....
        /*0108*/ 	.word	0x00000290
        /*010c*/ 	.word	0x000000ff
        /*0110*/ 	.word	0x00000048
        /*0114*/ 	.short	0x0100
        /*0116*/ 	.byte	0x08
	.zero		1


	//   ....[6]....
        /*0118*/ 	.word	0x000002a0
        /*011c*/ 	.word	0x000000ff
        /*0120*/ 	.word	0x00000018
        /*0124*/ 	.short	0x0100
        /*0126*/ 	.byte	0x08
	.zero		1


	//   ....[7]....
        /*0128*/ 	.word	0x000002b0
        /*012c*/ 	.word	0x000000ff
        /*0130*/ 	.word	0x00000050
        /*0134*/ 	.short	0x0100
        /*0136*/ 	.byte	0x08
	.zero		1


	//   ....[8]....
        /*0138*/ 	.word	0x000002c0
        /*013c*/ 	.word	0x000000ff
        /*0140*/ 	.word	0x00000020
        /*0144*/ 	.short	0x0100
        /*0146*/ 	.byte	0x08
	.zero		1


	//   ....[9]....
        /*0148*/ 	.word	0x000002d0
        /*014c*/ 	.word	0x000000ff
        /*0150*/ 	.word	0x00000058
        /*0154*/ 	.short	0x0100
        /*0156*/ 	.byte	0x08
	.zero		1


	//   ....[10]....
        /*0158*/ 	.word	0x000002e0
        /*015c*/ 	.word	0x000000ff
        /*0160*/ 	.word	0x00000028
        /*0164*/ 	.short	0x0100
        /*0166*/ 	.byte	0x08
	.zero		1


	//   ....[11]....
        /*0168*/ 	.word	0x000002f0
        /*016c*/ 	.word	0x000000ff
        /*0170*/ 	.word	0x00000060
        /*0174*/ 	.short	0x0100
        /*0176*/ 	.byte	0x08
	.zero		1


	//   ....[12]....
        /*0178*/ 	.word	0x00000300
        /*017c*/ 	.word	0x000000ff
        /*0180*/ 	.word	0x00000030
        /*0184*/ 	.short	0x0100
        /*0186*/ 	.byte	0x08
	.zero		1


	//   ....[13]....
        /*0188*/ 	.word	0x00000310
        /*018c*/ 	.word	0x000000ff
        /*0190*/ 	.word	0x00000068
        /*0194*/ 	.short	0x0100
        /*0196*/ 	.byte	0x08
	.zero		1


	//   ....[14]....
        /*0198*/ 	.word	0x00000610
        /*019c*/ 	.word	0x000000ff
        /*01a0*/ 	.word	0x000000a0
        /*01a4*/ 	.short	0x0100
        /*01a6*/ 	.byte	0x08
	.zero		1


	//   ....[15]....
        /*01a8*/ 	.word	0x00000680
        /*01ac*/ 	.word	0x000000ff
        /*01b0*/ 	.word	0x000000a8
        /*01b4*/ 	.short	0x0100
        /*01b6*/ 	.byte	0x08
	.zero		1


	//   ....[16]....
        /*01b8*/ 	.word	0x000006a0
        /*01bc*/ 	.word	0x000000ff
        /*01c0*/ 	.word	0x00000080
        /*01c4*/ 	.short	0x0100
        /*01c6*/ 	.byte	0x09
	.zero		1


	//   ....[17]....
        /*01c8*/ 	.word	0x000006b0
        /*01cc*/ 	.word	0x000000ff
        /*01d0*/ 	.word	0x00000088
        /*01d4*/ 	.short	0x0100
        /*01d6*/ 	.byte	0x09
	.zero		1


	//   ....[18]....
        /*01d8*/ 	.word	0x000006c0
        /*01dc*/ 	.word	0x000000ff
        /*01e0*/ 	.word	0x00000090
        /*01e4*/ 	.short	0x0100
        /*01e6*/ 	.byte	0x09
	.zero		1


	//   ....[19]....
        /*01e8*/ 	.word	0x000006d0
        /*01ec*/ 	.word	0x000000ff
        /*01f0*/ 	.word	0x00000098
        /*01f4*/ 	.short	0x0100
        /*01f6*/ 	.byte	0x09
	.zero		1


	//   ....[20]....
        /*01f8*/ 	.word	0x00001560
        /*01fc*/ 	.word	0x0000003d
        /*0200*/ 	.word	0x00000000
        /*0204*/ 	.short	0x010a
        /*0206*/ 	.byte	0x2a
	.zero		1


	//   ....[21]....
        /*0208*/ 	.word	0x00001700
        /*020c*/ 	.word	0x00000003
        /*0210*/ 	.word	0x00000000
        /*0214*/ 	.short	0x010a
        /*0216*/ 	.byte	0x3f
	.zero		1


	//   ....[22]....
        /*0218*/ 	.word	0x00001740
        /*021c*/ 	.word	0x00000003
        /*0220*/ 	.word	0x00000000
        /*0224*/ 	.short	0x010a
        /*0226*/ 	.byte	0x3f
	.zero		1


	//   ....[23]....
        /*0228*/ 	.word	0x00001a40
        /*022c*/ 	.word	0x000000ff
        /*0230*/ 	.word	0x00000000
        /*0234*/ 	.short	0x010a
        /*0236*/ 	.byte	0x04
	.zero		1


	//   ....[24]....
        /*0238*/ 	.word	0x00001a80
        /*023c*/ 	.word	0x000000ff
        /*0240*/ 	.word	0x00000000
        /*0244*/ 	.short	0x010a
        /*0246*/ 	.byte	0x04
	.zero		1


	//   ....[25]....
        /*0248*/ 	.word	0x00001ce0
        /*024c*/ 	.word	0x000000ff
        /*0250*/ 	.word	0x00000000
        /*0254*/ 	.short	0x0101
        /*0256*/ 	.byte	0x04
	.zero		1


	//   ....[26]....
        /*0258*/ 	.word	0x00001dd0
        /*025c*/ 	.word	0x0000003e
        /*0260*/ 	.word	0x00000000
        /*0264*/ 	.short	0x0101
        /*0266*/ 	.byte	0x2f
	.zero		1


	//   ....[27]....
        /*0268*/ 	.word	0x00001ec0
        /*026c*/ 	.word	0x000000ff
        /*0270*/ 	.word	0x00000000
        /*0274*/ 	.short	0x0101
        /*0276*/ 	.byte	0x04
	.zero		1


	//   ....[28]....
        /*0278*/ 	.word	0x00001f70
        /*027c*/ 	.word	0x0000003d
        /*0280*/ 	.word	0x00000010
        /*0284*/ 	.short	0x010a
        /*0286*/ 	.byte	0x2a
	.zero		1


	//   ....[29]....
        /*0288*/ 	.word	0x000043b0
        /*028c*/ 	.word	0x00000040
        /*0290*/ 	.word	0x00000000
        /*0294*/ 	.short	0x0101
        /*0296*/ 	.byte	0x2f
	.zero		1


	//   ....[30]....
        /*0298*/ 	.word	0x00004d10
        /*029c*/ 	.word	0x0000000a
        /*02a0*/ 	.word	0x00000038
        /*02a4*/ 	.short	0x010a
        /*02a6*/ 	.byte	0x3f
	.zero		1


	//   ....[31]....
        /*02a8*/ 	.word	0x000050e0
        /*02ac*/ 	.word	0x00000008
        /*02b0*/ 	.word	0x000000a8
        /*02b4*/ 	.short	0x0101
        /*02b6*/ 	.byte	0x3f
	.zero		1


	//   ....[32]....
        /*02b8*/ 	.word	0x00005830
        /*02bc*/ 	.word	0x00000009
        /*02c0*/ 	.word	0x00000000
        /*02c4*/ 	.short	0x010a
        /*02c6*/ 	.byte	0x3f
	.zero		1


	//   ....[33]....
        /*02c8*/ 	.word	0x000058b0
        /*02cc*/ 	.word	0x00000008
        /*02d0*/ 	.word	0x00000000
        /*02d4*/ 	.short	0x010a
        /*02d6*/ 	.byte	0x3f
	.zero		1


	//   ....[34]....
        /*02d8*/ 	.word	0x00005940
        /*02dc*/ 	.word	0x00000009
        /*02e0*/ 	.word	0x00000000
        /*02e4*/ 	.short	0x010a
        /*02e6*/ 	.byte	0x3f
	.zero		1


	//   ....[35]....
        /*02e8*/ 	.word	0x000059d0
        /*02ec*/ 	.word	0x00000008
        /*02f0*/ 	.word	0x00000000
        /*02f4*/ 	.short	0x010a
        /*02f6*/ 	.byte	0x3f
	.zero		1


	//   ....[36]....
        /*02f8*/ 	.word	0x00005a60
        /*02fc*/ 	.word	0x00000009
        /*0300*/ 	.word	0x00000000
        /*0304*/ 	.short	0x010a
        /*0306*/ 	.byte	0x3f
	.zero		1


	//   ....[37]....
        /*0308*/ 	.word	0x00005af0
        /*030c*/ 	.word	0x00000006
        /*0310*/ 	.word	0x00000000
        /*0314*/ 	.short	0x010a
        /*0316*/ 	.byte	0x3f
	.zero		1


	//   ....[38]....
        /*0318*/ 	.word	0x00005b80
        /*031c*/ 	.word	0x00000003
        /*0320*/ 	.word	0x00000000
        /*0324*/ 	.short	0x010a
        /*0326*/ 	.byte	0x3f
	.zero		1


	//   ....[39]....
        /*0328*/ 	.word	0x00005be0
        /*032c*/ 	.word	0x0000003f
        /*0330*/ 	.word	0x00000000
        /*0334*/ 	.short	0x010a
        /*0336*/ 	.byte	0x3f
	.zero		1


	//   ....[40]....
        /*0338*/ 	.word	0x00005c30
        /*033c*/ 	.word	0x00000003
        /*0340*/ 	.word	0x00000000
        /*0344*/ 	.short	0x010a
        /*0346*/ 	.byte	0x3f
	.zero		1


	//   ....[41]....
        /*0348*/ 	.word	0x00005c90
        /*034c*/ 	.word	0x00000004
        /*0350*/ 	.word	0x00000000
        /*0354*/ 	.short	0x010a
        /*0356*/ 	.byte	0x3f
	.zero		1


	//   ....[42]....
        /*0358*/ 	.word	0x00005ce0
        /*035c*/ 	.word	0x0000003f
        /*0360*/ 	.word	0x00000010
        /*0364*/ 	.short	0x010a
        /*0366*/ 	.byte	0x3f
	.zero		1


	//   ....[43]....
        /*0368*/ 	.word	0x00005db0
        /*036c*/ 	.word	0x0000000a
        /*0370*/ 	.word	0x00000038
        /*0374*/ 	.short	0x010a
        /*0376*/ 	.byte	0x3f
	.zero		1


	//   ....[44]....
        /*0378*/ 	.word	0x00005e80
        /*037c*/ 	.word	0x00000009
        /*0380*/ 	.word	0x00000000
        /*0384*/ 	.short	0x010a
        /*0386*/ 	.byte	0x3f
	.zero		1


	//   ....[45]....
        /*0388*/ 	.word	0x00005ed0
        /*038c*/ 	.word	0x00000008
        /*0390*/ 	.word	0x00000000
        /*0394*/ 	.short	0x010a
        /*0396*/ 	.byte	0x3f
	.zero		1


	//   ....[46]....
        /*0398*/ 	.word	0x00005f20
        /*039c*/ 	.word	0x00000009
        /*03a0*/ 	.word	0x00000000
        /*03a4*/ 	.short	0x010a
        /*03a6*/ 	.byte	0x3f
	.zero		1


	//   ....[47]....
        /*03a8*/ 	.word	0x00005f70
        /*03ac*/ 	.word	0x00000008
        /*03b0*/ 	.word	0x00000000
        /*03b4*/ 	.short	0x010a
        /*03b6*/ 	.byte	0x3f
	.zero		1


	//   ....[48]....
        /*03b8*/ 	.word	0x00005fc0
        /*03bc*/ 	.word	0x00000009
        /*03c0*/ 	.word	0x00000000
        /*03c4*/ 	.short	0x010a
        /*03c6*/ 	.byte	0x3f
	.zero		1


	//   ....[49]....
        /*03c8*/ 	.word	0x00006010
        /*03cc*/ 	.word	0x00000006
        /*03d0*/ 	.word	0x00000000
        /*03d4*/ 	.short	0x010a
        /*03d6*/ 	.byte	0x3f
	.zero		1


	//----- nvinfo : EIATTR_NUM_MBARRIERS
	.align		4
.L_37:
        /*03d8*/ 	.byte	0x03, 0x38
        /*03da*/ 	.short	0x0014


	//----- nvinfo : EIATTR_EXIT_INSTR_OFFSETS
	.align		4
        /*03dc*/ 	.byte	0x04, 0x1c
        /*03de*/ 	.short	(.L_39 - .L_38)


	//   ....[0]....
.L_38:
        /*03e0*/ 	.word	0x00001200


	//   ....[1]....
        /*03e4*/ 	.word	0x00001260


	//   ....[2]....
        /*03e8*/ 	.word	0x00004a40


	//   ....[3]....
        /*03ec*/ 	.word	0x00004a70


	//   ....[4]....
        /*03f0*/ 	.word	0x00005bd0


	//----- nvinfo : EIATTR_MAX_THREADS
	.align		4
.L_39:
        /*03f4*/ 	.byte	0x04, 0x05
        /*03f6*/ 	.short	(.L_41 - .L_40)
.L_40:
        /*03f8*/ 	.word	0x00000180
        /*03fc*/ 	.word	0x00000001
        /*0400*/ 	.word	0x00000001


	//----- nvinfo : EIATTR_CRS_STACK_SIZE
	.align		4
.L_41:
        /*0404*/ 	.byte	0x04, 0x1e
        /*0406*/ 	.short	(.L_43 - .L_42)
.L_42:
        /*0408*/ 	.word	0x00000000


	//----- nvinfo : EIATTR_CBANK_PARAM_SIZE
	.align		4
.L_43:
        /*040c*/ 	.byte	0x03, 0x19
        /*040e*/ 	.short	0x0470


	//----- nvinfo : EIATTR_PARAM_CBANK
	.align		4
        /*0410*/ 	.byte	0x04, 0x0a
        /*0412*/ 	.short	(.L_45 - .L_44)
	.align		4
.L_44:
        /*0414*/ 	.word	index@(.nv.constant0._ZN7cutlass13device_kernelINS_4gemm6kernel13GemmUniversalIN4cute5tupleIJiiiiEEENS1_10collective13CollectiveMmaINS1_34MainloopSm90TmaGmmaWarpSpecializedILi7ENS5_IJNS4_1CILi1EEESB_SB_EEENS1_32KernelTmaWarpSpecializedPingpongEEENS5_IJNSA_ILi64EEESF_NSA_ILi32EEEEEENS_10tfloat32_tENS5_IJlSB_lEEESI_SJ_NS4_8TiledMMAINS4_8MMA_AtomIJNS4_4SM904GMMA29MMA_64x64x8_F32TF32TF32_SS_TNILNSN_7ScaleInE1ELSP_1EEEEEENS4_6LayoutISC_NS5_IJNSA_ILi0EEEST_ST_EEEEENS5_IJNS4_10UnderscoreESW_SW_EEEEENS4_13SM90_TMA_LOADENS4_14ComposedLayoutINS4_7SwizzleILi3ELi4ELi3EEENS4_18smem_ptr_flag_bitsILi32EEENSS_INS5_IJNSA_ILi8EEESG_EEENS5_IJSG_SB_EEEEEEEvNS4_8identityESZ_S19_vS1A_EENS_8epilogue10collective6detail29Sm90TmaWarpSpecializedAdapterINS1D_15DefaultEpilogueISI_SJ_SJ_NS1C_6thread17LinearCombinationISI_Li1EffLNS1H_9ScaleType4KindE0ELNS_15FloatRoundStyleE2ESI_EENS1_15EpilogueDefaultEEEEEvvEEEEvNT_6ParamsE)
        /*0418*/ 	.short	0x0210
        /*041a*/ 	.short	0x0470


	//----- nvinfo : EIATTR_SW_WAR
	.align		4
.L_45:
        /*041c*/ 	.byte	0x04, 0x36
        /*041e*/ 	.short	(.L_47 - .L_46)
.L_46:
        /*0420*/ 	.word	0x00000008
.L_47:


//--------------------- .nv.callgraph             --------------------------
	.section	.nv.callgraph,"",@"SHT_CUDA_CALLGRAPH"
	.align	4
	.sectionentsize	8
	.align		4
        /*0000*/ 	.word	0x00000000
	.align		4
        /*0004*/ 	.word	0xffffffff
	.align		4
        /*0008*/ 	.word	index@(_ZN7cutlass13device_kernelINS_4gemm6kernel13GemmUniversalIN4cute5tupleIJiiiiEEENS1_10collective13CollectiveMmaINS1_34MainloopSm90TmaGmmaWarpSpecializedILi7ENS5_IJNS4_1CILi1EEESB_SB_EEENS1_32KernelTmaWarpSpecializedPingpongEEENS5_IJNSA_ILi64EEESF_NSA_ILi32EEEEEENS_10tfloat32_tENS5_IJlSB_lEEESI_SJ_NS4_8TiledMMAINS4_8MMA_AtomIJNS4_4SM904GMMA29MMA_64x64x8_F32TF32TF32_SS_TNILNSN_7ScaleInE1ELSP_1EEEEEENS4_6LayoutISC_NS5_IJNSA_ILi0EEEST_ST_EEEEENS5_IJNS4_10UnderscoreESW_SW_EEEEENS4_13SM90_TMA_LOADENS4_14ComposedLayoutINS4_7SwizzleILi3ELi4ELi3EEENS4_18smem_ptr_flag_bitsILi32EEENSS_INS5_IJNSA_ILi8EEESG_EEENS5_IJSG_SB_EEEEEEEvNS4_8identityESZ_S19_vS1A_EENS_8epilogue10collective6detail29Sm90TmaWarpSpecializedAdapterINS1D_15DefaultEpilogueISI_SJ_SJ_NS1C_6thread17LinearCombinationISI_Li1EffLNS1H_9ScaleType4KindE0ELNS_15FloatRoundStyleE2ESI_EENS1_15EpilogueDefaultEEEEEvvEEEEvNT_6ParamsE)
	.align		4
        /*000c*/ 	.word	index@(__assertfail)
	.align		4
        /*0010*/ 	.word	0x00000000
	.align		4
        /*0014*/ 	.word	0xfffffffe
	.align		4
        /*0018*/ 	.word	0x00000000
	.align		4
        /*001c*/ 	.word	0xfffffffd
	.align		4
        /*0020*/ 	.word	0x00000000
	.align		4
        /*0024*/ 	.word	0xfffffffc


//--------------------- .nv.constant4             --------------------------
	.section	.nv.constant4,"a",@progbits
	.align	8
	.align		8
.nv.constant4:
        /*0000*/ 	.dword	__assertfail
	.align		8
        /*0008*/ 	.dword	__unnamed_1
	.align		8
        /*0010*/ 	.dword	_ZN40_INTERNAL_aecae773_4_k_cu_be1f78ff_175544cuda3std3__45__cpo5beginE
	.align		8
        /*0018*/ 	.dword	_ZN40_INTERNAL_aecae773_4_k_cu_be1f78ff_175544cuda3std3__45__cpo3endE
	.align		8
        /*0020*/ 	.dword	_ZN40_INTERNAL_aecae773_4_k_cu_be1f78ff_175544cuda3std3__45__cpo6cbeginE
	.align		8
        /*0028*/ 	.dword	_ZN40_INTERNAL_aecae773_4_k_cu_be1f78ff_175544cuda3std3__45__cpo4cendE
	.align		8
        /*0030*/ 	.dword	_ZN40_INTERNAL_aecae773_4_k_cu_be1f78ff_175544cuda3std3__442_GLOBAL__N__aecae773_4_k_cu_be1f78ff_175546ignoreE
	.align		8
        /*0038*/ 	.dword	_ZN40_INTERNAL_aecae773_4_k_cu_be1f78ff_175544cuda3std3__419piecewise_constructE
	.align		8
        /*0040*/ 	.dword	_ZN40_INTERNAL_aecae773_4_k_cu_be1f78ff_175544cuda3std3__48in_placeE
	.align		8
        /*0048*/ 	.dword	_ZN40_INTERNAL_aecae773_4_k_cu_be1f78ff_175544cuda3std6ranges3__45__cpo4swapE
	.align		8
        /*0050*/ 	.dword	_ZN40_INTERNAL_aecae773_4_k_cu_be1f78ff_175544cuda3std6ranges3__45__cpo9iter_moveE
	.align		8
        /*0058*/ 	.dword	_ZN40_INTERNAL_aecae773_4_k_cu_be1f78ff_175544cute7productE
	.align		8
        /*0060*/ 	.dword	_ZN40_INTERNAL_aecae773_4_k_cu_be1f78ff_175544cute1_E
	.align		8
        /*0068*/ 	.dword	$str$22
	.align		8
        /*0070*/ 	.dword	$str$23


//--------------------- .text._ZN7cutlass13device_kernelINS_4gemm6kernel13GemmUniversalIN4cute5tupleIJiiiiEEENS1_10collective13CollectiveMmaINS1_34MainloopSm90TmaGmmaWarpSpecializedILi7ENS5_IJNS4_1CILi1EEESB_SB_EEENS1_32KernelTmaWarpSpecializedPingpongEEENS5_IJNSA_ILi64EEESF_NSA_ILi32EEEEEENS_10tfloat32_tENS5_IJlSB_lEEESI_SJ_NS4_8TiledMMAINS4_8MMA_AtomIJNS4_4SM904GMMA29MMA_64x64x8_F32TF32TF32_SS_TNILNSN_7ScaleInE1ELSP_1EEEEEENS4_6LayoutISC_NS5_IJNSA_ILi0EEEST_ST_EEEEENS5_IJNS4_10UnderscoreESW_SW_EEEEENS4_13SM90_TMA_LOADENS4_14ComposedLayoutINS4_7SwizzleILi3ELi4ELi3EEENS4_18smem_ptr_flag_bitsILi32EEENSS_INS5_IJNSA_ILi8EEESG_EEENS5_IJSG_SB_EEEEEEEvNS4_8identityESZ_S19_vS1A_EENS_8epilogue10collective6detail29Sm90TmaWarpSpecializedAdapterINS1D_15DefaultEpilogueISI_SJ_SJ_NS1C_6thread17LinearCombinationISI_Li1EffLNS1H_9ScaleType4KindE0ELNS_15FloatRoundStyleE2ESI_EENS1_15EpilogueDefaultEEEEEvvEEEEvNT_6ParamsE --------------------------
	.section	.text._ZN7cutlass13device_kernelINS_4gemm6kernel13GemmUniversalIN4cute5tupleIJiiiiEEENS1_10collective13CollectiveMmaINS1_34MainloopSm90TmaGmmaWarpSpecializedILi7ENS5_IJNS4_1CILi1EEESB_SB_EEENS1_32KernelTmaWarpSpecializedPingpongEEENS5_IJNSA_ILi64EEESF_NSA_ILi32EEEEEENS_10tfloat32_tENS5_IJlSB_lEEESI_SJ_NS4_8TiledMMAINS4_8MMA_AtomIJNS4_4SM904GMMA29MMA_64x64x8_F32TF32TF32_SS_TNILNSN_7ScaleInE1ELSP_1EEEEEENS4_6LayoutISC_NS5_IJNSA_ILi0EEEST_ST_EEEEENS5_IJNS4_10UnderscoreESW_SW_EEEEENS4_13SM90_TMA_LOADENS4_14ComposedLayoutINS4_7SwizzleILi3ELi4ELi3EEENS4_18smem_ptr_flag_bitsILi32EEENSS_INS5_IJNSA_ILi8EEESG_EEENS5_IJSG_SB_EEEEEEEvNS4_8identityESZ_S19_vS1A_EENS_8epilogue10collective6detail29Sm90TmaWarpSpecializedAdapterINS1D_15DefaultEpilogueISI_SJ_SJ_NS1C_6thread17LinearCombinationISI_Li1EffLNS1H_9ScaleType4KindE0ELNS_15FloatRoundStyleE2ESI_EENS1_15EpilogueDefaultEEEEEvvEEEEvNT_6ParamsE,"ax",@progbits
	.align	128
.text._ZN7cutlass13device_kernelINS_4gemm6kernel13GemmUniversalIN4cute5tupleIJiiiiEEENS1_10collective13CollectiveMmaINS1_34MainloopSm90TmaGmmaWarpSpecializedILi7ENS5_IJNS4_1CILi1EEESB_SB_EEENS1_32KernelTmaWarpSpecializedPingpongEEENS5_IJNSA_ILi64EEESF_NSA_ILi32EEEEEENS_10tfloat32_tENS5_IJlSB_lEEESI_SJ_NS4_8TiledMMAINS4_8MMA_AtomIJNS4_4SM904GMMA29MMA_64x64x8_F32TF32TF32_SS_TNILNSN_7ScaleInE1ELSP_1EEEEEENS4_6LayoutISC_NS5_IJNSA_ILi0EEEST_ST_EEEEENS5_IJNS4_10UnderscoreESW_SW_EEEEENS4_13SM90_TMA_LOADENS4_14ComposedLayoutINS4_7SwizzleILi3ELi4ELi3EEENS4_18smem_ptr_flag_bitsILi32EEENSS_INS5_IJNSA_ILi8EEESG_EEENS5_IJSG_SB_EEEEEEEvNS4_8identityESZ_S19_vS1A_EENS_8epilogue10collective6detail29Sm90TmaWarpSpecializedAdapterINS1D_15DefaultEpilogueISI_SJ_SJ_NS1C_6thread17LinearCombinationISI_Li1EffLNS1H_9ScaleType4KindE0ELNS_15FloatRoundStyleE2ESI_EENS1_15EpilogueDefaultEEEEEvvEEEEvNT_6ParamsE:
        .type           _ZN7cutlass13device_kernelINS_4gemm6kernel13GemmUniversalIN4cute5tupleIJiiiiEEENS1_10collective13CollectiveMmaINS1_34MainloopSm90TmaGmmaWarpSpecializedILi7ENS5_IJNS4_1CILi1EEESB_SB_EEENS1_32KernelTmaWarpSpecializedPingpongEEENS5_IJNSA_ILi64EEESF_NSA_ILi32EEEEEENS_10tfloat32_tENS5_IJlSB_lEEESI_SJ_NS4_8TiledMMAINS4_8MMA_AtomIJNS4_4SM904GMMA29MMA_64x64x8_F32TF32TF32_SS_TNILNSN_7ScaleInE1ELSP_1EEEEEENS4_6LayoutISC_NS5_IJNSA_ILi0EEEST_ST_EEEEENS5_IJNS4_10UnderscoreESW_SW_EEEEENS4_13SM90_TMA_LOADENS4_14ComposedLayoutINS4_7SwizzleILi3ELi4ELi3EEENS4_18smem_ptr_flag_bitsILi32EEENSS_INS5_IJNSA_ILi8EEESG_EEENS5_IJSG_SB_EEEEEEEvNS4_8identityESZ_S19_vS1A_EENS_8epilogue10collective6detail29Sm90TmaWarpSpecializedAdapterINS1D_15DefaultEpilogueISI_SJ_SJ_NS1C_6thread17LinearCombinationISI_Li1EffLNS1H_9ScaleType4KindE0ELNS_15FloatRoundStyleE2ESI_EENS1_15EpilogueDefaultEEEEEvvEEEEvNT_6ParamsE,@function
        .size           _ZN7cutlass13device_kernelINS_4gemm6kernel13GemmUniversalIN4cute5tupleIJiiiiEEENS1_10collective13CollectiveMmaINS1_34MainloopSm90TmaGmmaWarpSpecializedILi7ENS5_IJNS4_1CILi1EEESB_SB_EEENS1_32KernelTmaWarpSpecializedPingpongEEENS5_IJNSA_ILi64EEESF_NSA_ILi32EEEEEENS_10tfloat32_tENS5_IJlSB_lEEESI_SJ_NS4_8TiledMMAINS4_8MMA_AtomIJNS4_4SM904GMMA29MMA_64x64x8_F32TF32TF32_SS_TNILNSN_7ScaleInE1ELSP_1EEEEEENS4_6LayoutISC_NS5_IJNSA_ILi0EEEST_ST_EEEEENS5_IJNS4_10UnderscoreESW_SW_EEEEENS4_13SM90_TMA_LOADENS4_14ComposedLayoutINS4_7SwizzleILi3ELi4ELi3EEENS4_18smem_ptr_flag_bitsILi32EEENSS_INS5_IJNSA_ILi8EEESG_EEENS5_IJSG_SB_EEEEEEEvNS4_8identityESZ_S19_vS1A_EENS_8epilogue10collective6detail29Sm90TmaWarpSpecializedAdapterINS1D_15DefaultEpilogueISI_SJ_SJ_NS1C_6thread17LinearCombinationISI_Li1EffLNS1H_9ScaleType4KindE0ELNS_15FloatRoundStyleE2ESI_EENS1_15EpilogueDefaultEEEEEvvEEEEvNT_6ParamsE,(.L_x_139 - _ZN7cutlass13device_kernelINS_4gemm6kernel13GemmUniversalIN4cute5tupleIJiiiiEEENS1_10collective13CollectiveMmaINS1_34MainloopSm90TmaGmmaWarpSpecializedILi7ENS5_IJNS4_1CILi1EEESB_SB_EEENS1_32KernelTmaWarpSpecializedPingpongEEENS5_IJNSA_ILi64EEESF_NSA_ILi32EEEEEENS_10tfloat32_tENS5_IJlSB_lEEESI_SJ_NS4_8TiledMMAINS4_8MMA_AtomIJNS4_4SM904GMMA29MMA_64x64x8_F32TF32TF32_SS_TNILNSN_7ScaleInE1ELSP_1EEEEEENS4_6LayoutISC_NS5_IJNSA_ILi0EEEST_ST_EEEEENS5_IJNS4_10UnderscoreESW_SW_EEEEENS4_13SM90_TMA_LOADENS4_14ComposedLayoutINS4_7SwizzleILi3ELi4ELi3EEENS4_18smem_ptr_flag_bitsILi32EEENSS_INS5_IJNSA_ILi8EEESG_EEENS5_IJSG_SB_EEEEEEEvNS4_8identityESZ_S19_vS1A_EENS_8epilogue10collective6detail29Sm90TmaWarpSpecializedAdapterINS1D_15DefaultEpilogueISI_SJ_SJ_NS1C_6thread17LinearCombinationISI_Li1EffLNS1H_9ScaleType4KindE0ELNS_15FloatRoundStyleE2ESI_EENS1_15EpilogueDefaultEEEEEvvEEEEvNT_6ParamsE)
        .other          _ZN7cutlass13device_kernelINS_4gemm6kernel13GemmUniversalIN4cute5tupleIJiiiiEEENS1_10collective13CollectiveMmaINS1_34MainloopSm90TmaGmmaWarpSpecializedILi7ENS5_IJNS4_1CILi1EEESB_SB_EEENS1_32KernelTmaWarpSpecializedPingpongEEENS5_IJNSA_ILi64EEESF_NSA_ILi32EEEEEENS_10tfloat32_tENS5_IJlSB_lEEESI_SJ_NS4_8TiledMMAINS4_8MMA_AtomIJNS4_4SM904GMMA29MMA_64x64x8_F32TF32TF32_SS_TNILNSN_7ScaleInE1ELSP_1EEEEEENS4_6LayoutISC_NS5_IJNSA_ILi0EEEST_ST_EEEEENS5_IJNS4_10UnderscoreESW_SW_EEEEENS4_13SM90_TMA_LOADENS4_14ComposedLayoutINS4_7SwizzleILi3ELi4ELi3EEENS4_18smem_ptr_flag_bitsILi32EEENSS_INS5_IJNSA_ILi8EEESG_EEENS5_IJSG_SB_EEEEEEEvNS4_8identityESZ_S19_vS1A_EENS_8epilogue10collective6detail29Sm90TmaWarpSpecializedAdapterINS1D_15DefaultEpilogueISI_SJ_SJ_NS1C_6thread17LinearCombinationISI_Li1EffLNS1H_9ScaleType4KindE0ELNS_15FloatRoundStyleE2ESI_EENS1_15EpilogueDefaultEEEEEvvEEEEvNT_6ParamsE,@"STO_CUDA_ENTRY STV_DEFAULT"
_ZN7cutlass13device_kernelINS_4gemm6kernel13GemmUniversalIN4cute5tupleIJiiiiEEENS1_10collective13CollectiveMmaINS1_34MainloopSm90TmaGmmaWarpSpecializedILi7ENS5_IJNS4_1CILi1EEESB_SB_EEENS1_32KernelTmaWarpSpecializedPingpongEEENS5_IJNSA_ILi64EEESF_NSA_ILi32EEEEEENS_10tfloat32_tENS5_IJlSB_lEEESI_SJ_NS4_8TiledMMAINS4_8MMA_AtomIJNS4_4SM904GMMA29MMA_64x64x8_F32TF32TF32_SS_TNILNSN_7ScaleInE1ELSP_1EEEEEENS4_6LayoutISC_NS5_IJNSA_ILi0EEEST_ST_EEEEENS5_IJNS4_10UnderscoreESW_SW_EEEEENS4_13SM90_TMA_LOADENS4_14ComposedLayoutINS4_7SwizzleILi3ELi4ELi3EEENS4_18smem_ptr_flag_bitsILi32EEENSS_INS5_IJNSA_ILi8EEESG_EEENS5_IJSG_SB_EEEEEEEvNS4_8identityESZ_S19_vS1A_EENS_8epilogue10collective6detail29Sm90TmaWarpSpecializedAdapterINS1D_15DefaultEpilogueISI_SJ_SJ_NS1C_6thread17LinearCombinationISI_Li1EffLNS1H_9ScaleType4KindE0ELNS_15FloatRoundStyleE2ESI_EENS1_15EpilogueDefaultEEEEEvvEEEEvNT_6ParamsE:
[----:B------:R-:W0:Y:S02]  /*0000*/  LDC R1, c[0x0][0x28] ;  /* 0x00000a00ff017b82 */ /* 0x000e240000000800 */
[----:B0-----:R-:W-:Y:S01]  /*0010*/  VIADD R1, R1, 0xfffffff8 ;  /* 0xfffffff801017836 */ /* 0x001fe20000000000 */
[----:B------:R-:W0:Y:S01]  /*0020*/  S2R R4, SR_TID.X ;  /* 0x0000000000047919 */ /* 0x000e220000002100 */
[----:B------:R-:W-:Y:S01]  /*0030*/  ELECT P0, URZ, PT ;  /* 0x00000000003f782f */ /* 0x000fe20003800000 */
[----:B------:R-:W-:Y:S01]  /*0040*/  BSSY B0, `(.L_x_0) ;  /* 0x000000f000007945 */ /* 0x000fe20003800000 */
[--C-:B0-----:R-:W-:Y:S02]  /*0050*/  SHF.R.U32.HI R0, RZ, 0x5, R4.reuse ;  /* 0x00000005ff007819 */ /* 0x101fe40000011604 */
[----:B------:R-:W-:-:S03]  /*0060*/  SHF.R.U32.HI R5, RZ, 0x7, R4 ;  /* 0x00000007ff057819 */ /* 0x000fc60000011604 */
[----:B------:R-:W0:Y:S04]  /*0070*/  SHFL.IDX PT, R2, R0, RZ, 0x1f ;  /* 0x00001fff00027589 */ /* 0x000e2800000e0000 */
[----:B------:R1:W2:Y:S01]  /*0080*/  SHFL.IDX PT, R8, R5, RZ, 0x1f ;  /* 0x00001fff05087589 */ /* 0x0002a200000e0000 */
[----:B0-----:R-:W-:-:S13]  /*0090*/  ISETP.NE.OR P0, PT, R2, RZ, !P0 ;  /* 0x000000ff0200720c */ /* 0x001fda0004705670 */
[----:B-12---:R-:W-:Y:S05]  /*00a0*/  @P0 BRA `(.L_x_1) ;  /* 0x0000000000200947 */ /* 0x006fea0003800000 */
[----:B------:R-:W-:Y:S02]  /*00b0*/  ULDC.64 UR4, c[0x0][0x198] ;  /* 0x0000660000047ab9 */ /* 0x000fe40000000a00 */
[----:B------:R-:W-:Y:S02]  /*00c0*/  UIADD3 UR6, UP0, UR4, 0xf0, URZ ;  /* 0x000000f004067890 */ /* 0x000fe4000ff1e03f */
[----:B------:R-:W-:Y:S02]  /*00d0*/  UIADD3 UR4, UP1, UR4, 0x1f0, URZ ;  /* 0x000001f004047890 */ /* 0x000fe4000ff3e03f */
[----:B------:R-:W-:Y:S02]  /*00e0*/  UIADD3.X UR7, URZ, UR5, URZ, UP0, !UPT ;  /* 0x000000053f077290 */ /* 0x000fe400087fe43f */
[----:B------:R-:W-:-:S07]  /*00f0*/  UIADD3.X UR5, URZ, UR5, URZ, UP1, !UPT ;  /* 0x000000053f057290 */ /* 0x000fce0008ffe43f */
[----:B------:R0:W-:Y:S02]  /*0100*/  UTMACCTL.PF [UR6] ;  /* 0x00000000060079b9 */ /* 0x0001e40008040000 */
[----:B------:R0:W-:Y:S02]  /*0110*/  UTMACCTL.PF [UR4] ;  /* 0x00000000040079b9 */ /* 0x0001e40008040000 */
[----:B0-----:R-:W-:Y:S01]  /*0120*/  NOP ;  /* 0x0000000000007918 */ /* 0x001fe20000000000 */
.L_x_1:
[----:B------:R-:W-:Y:S05]  /*0130*/  BSYNC B0 ;  /* 0x0000000000007941 */ /* 0x000fea0003800000 */
.L_x_0:
[----:B------:R-:W0:Y:S02]  /*0140*/  SHFL.IDX PT, R3, R0, RZ, 0x1f ;  /* 0x00001fff00037589 */ /* 0x000e2400000e0000 */
[----:B0-----:R-:W-:-:S13]  /*0150*/  ISETP.NE.AND P0, PT, R3, RZ, PT ;  /* 0x000000ff0300720c */ /* 0x001fda0003f05270 */
[----:B------:R-:W-:Y:S05]  /*0160*/  @P0 BRA `(.L_x_2) ;  /* 0x0000000000700947 */ /* 0x000fea0003800000 */
[----:B------:R-:W0:Y:S01]  /*0170*/  S2UR UR8, SR_CgaCtaId ;  /* 0x00000000000879c3 */ /* 0x000e220000008800 */
[----:B------:R-:W-:Y:S01]  /*0180*/  UMOV UR4, 0x400 ;  /* 0x0000040000047882 */ /* 0x000fe20000000000 */
[----:B------:R-:W-:Y:S01]  /*0190*/  UMOV UR5, 0x1 ;  /* 0x0000000100057882 */ /* 0x000fe20000000000 */
[----:B------:R-:W-:Y:S01]  /*01a0*/  UMOV UR6, 0x80 ;  /* 0x0000008000067882 */ /* 0x000fe20000000000 */
[----:B------:R-:W-:Y:S01]  /*01b0*/  ELECT P0, URZ, PT ;  /* 0x00000000003f782f */ /* 0x000fe20003800000 */
[----:B------:R-:W-:-:S04]  /*01c0*/  UIADD3 UR6, -UR6, 0x100000, URZ ;  /* 0x0010000006067890 */ /* 0x000fc8000fffe13f */
[----:B------:R-:W-:Y:S02]  /*01d0*/  USHF.L.U32 UR7, UR6, 0xb, URZ ;  /* 0x0000000b06077899 */ /* 0x000fe4000800063f */
[----:B------:R-:W-:Y:S02]  /*01e0*/  USHF.L.U32 UR6, UR6, 0x1, URZ ;  /* 0x0000000106067899 */ /* 0x000fe4000800063f */
[----:B0-----:R-:W-:Y:S02]  /*01f0*/  ULEA UR8, UR8, UR4, 0x18 ;  /* 0x0000000408087291 */ /* 0x001fe4000f8ec03f */
[----:B------:R-:W-:-:S04]  /*0200*/  UIADD3 UR4, -UR5, 0x100000, URZ ;  /* 0x0010000005047890 */ /* 0x000fc8000fffe13f */
[----:B------:R-:W-:Y:S02]  /*0210*/  USHF.L.U32 UR5, UR4, 0xb, URZ ;  /* 0x0000000b04057899 */ /* 0x000fe4000800063f */
[----:B------:R-:W-:Y:S01]  /*0220*/  USHF.L.U32 UR4, UR4, 0x1, URZ ;  /* 0x0000000104047899 */ /* 0x000fe2000800063f */
[----:B------:R-:W0:Y:S11]  /*0230*/  FENCE.VIEW.ASYNC.S ;  /* 0x00000000000073c6 */ /* 0x000e360000000000 */
[----:B0-----:R0:W1:Y:S01]  /*0240*/  SYNCS.EXCH.64 URZ, [UR8], UR4 ;  /* 0x00000004083f75b2 */ /* 0x0010620008000100 */
[----:B------:R0:W2:Y:S01]  /*0250*/  SYNCS.EXCH.64 URZ, [UR8+0x38], UR6 ;  /* 0x00003806083f75b2 */ /* 0x0000a20008000100 */
[----:B------:R0:W3:Y:S01]  /*0260*/  SYNCS.EXCH.64 URZ, [UR8+0x8], UR4 ;  /* 0x00000804083f75b2 */ /* 0x0000e20008000100 */
[----:B------:R0:W4:Y:S01]  /*0270*/  SYNCS.EXCH.64 URZ, [UR8+0x40], UR6 ;  /* 0x00004006083f75b2 */ /* 0x0001220008000100 */
[----:B------:R0:W0:Y:S01]  /*0280*/  SYNCS.EXCH.64 URZ, [UR8+0x10], UR4 ;  /* 0x00001004083f75b2 */ /* 0x0000220008000100 */
        /* <DEDUP_REMOVED lines=9> */
[----:B------:R-:W-:Y:S01]  /*0320*/  NOP ;  /* 0x0000000000007918 */ /* 0x000fe20000000000 */
.L_x_2:
[----:B------:R-:W5:Y:S01]  /*0330*/  SHFL.IDX PT, R6, R0, RZ, 0x1f ;  /* 0x00001fff00067589 */ /* 0x000f6200000e0000 */
[----:B------:R-:W-:Y:S01]  /*0340*/  ELECT P0, URZ, PT ;  /* 0x00000000003f782f */ /* 0x000fe20003800000 */
[----:B------:R-:W-:Y:S01]  /*0350*/  NOP ;  /* 0x0000000000007918 */ /* 0x000fe20000000000 */
[----:B------:R-:W-:Y:S01]  /*0360*/  ELECT P1, URZ, PT ;  /* 0x00000000003f782f */ /* 0x000fe20003820000 */
[----:B------:R-:W1:Y:S01]  /*0370*/  SHFL.IDX PT, R3, R0, RZ, 0x1f ;  /* 0x00001fff00037589 */ /* 0x000e6200000e0000 */
[----:B0-----:R-:W-:Y:S01]  /*0380*/  UMOV UR4, 0x20 ;  /* 0x0000002000047882 */ /* 0x001fe20000000000 */
[----:B------:R-:W-:Y:S01]  /*0390*/  UMOV UR11, 0x80 ;  /* 0x00000080000b7882 */ /* 0x000fe20000000000 */
[----:B------:R-:W-:Y:S01]  /*03a0*/  NOP ;  /* 0x0000000000007918 */ /* 0x000fe20000000000 */
[C---:B------:R-:W-:Y:S01]  /*03b0*/  VIADD R33, R8.reuse, 0xffffffff ;  /* 0xffffffff08217836 */ /* 0x040fe20000000000 */
[----:B------:R-:W0:Y:S01]  /*03c0*/  SHFL.IDX PT, R5, R5, RZ, 0x1f ;  /* 0x00001fff05057589 */ /* 0x000e2200000e0000 */
[----:B------:R-:W-:Y:S01]  /*03d0*/  ULDC.64 UR36, c[0x0][0x208] ;  /* 0x0000820000247ab9 */ /* 0x000fe20000000a00 */
[----:B------:R-:W-:-:S02]  /*03e0*/  ISETP.NE.AND P2, PT, R8, RZ, PT ;  /* 0x000000ff0800720c */ /* 0x000fc40003f45270 */
[----:B------:R-:W-:Y:S02]  /*03f0*/  ISETP.GE.U32.AND P3, PT, R33, 0x2, PT ;  /* 0x000000022100780c */ /* 0x000fe40003f66070 */
[----:B-----5:R-:W-:Y:S02]  /*0400*/  ISETP.NE.OR P0, PT, R6, RZ, !P0 ;  /* 0x000000ff0600720c */ /* 0x020fe40004705670 */
[----:B-1----:R-:W-:Y:S02]  /*0410*/  ISETP.NE.OR P1, PT, R3, RZ, !P1 ;  /* 0x000000ff0300720c */ /* 0x002fe40004f25670 */
[----:B------:R-:W-:-:S04]  /*0420*/  SHF.R.S32.HI R3, RZ, 0x1f, R2 ;  /* 0x0000001fff037819 */ /* 0x000fc80000011402 */
[----:B------:R-:W-:-:S05]  /*0430*/  LEA.HI R3, R3, R2, RZ, 0x2 ;  /* 0x0000000203037211 */ /* 0x000fca00078f10ff */
[----:B------:R-:W-:Y:S01]  /*0440*/  VOTEU.ALL UP0, P0 ;  /* 0x00000000003f7886 */ /* 0x000fe20000000000 */
[----:B------:R-:W-:Y:S01]  /*0450*/  LOP3.LUT R3, R3, 0xfffffffc, RZ, 0xc0, !PT ;  /* 0xfffffffc03037812 */ /* 0x000fe200078ec0ff */
[----:B------:R-:W-:-:S03]  /*0460*/  VOTEU.ALL UP1, P1 ;  /* 0x00000000003f7886 */ /* 0x000fc60000820000 */
[----:B------:R-:W1:Y:S01]  /*0470*/  @!UP0 S2UR UR7, SR_CgaCtaId ;  /* 0x00000000000789c3 */ /* 0x000e620000008800 */
[----:B------:R-:W-:Y:S01]  /*0480*/  @!UP0 UMOV UR6, 0x400 ;  /* 0x0000040000068882 */ /* 0x000fe20000000000 */
[----:B------:R-:W-:-:S04]  /*0490*/  @!UP0 UIADD3 UR4, -UR4, 0x100000, URZ ;  /* 0x0010000004048890 */ /* 0x000fc8000fffe13f */
[----:B------:R-:W-:Y:S02]  /*04a0*/  @!UP0 USHF.L.U32 UR5, UR4, 0xb, URZ ;  /* 0x0000000b04058899 */ /* 0x000fe4000800063f */
[----:B------:R-:W-:Y:S01]  /*04b0*/  @!UP0 USHF.L.U32 UR4, UR4, 0x1, URZ ;  /* 0x0000000104048899 */ /* 0x000fe2000800063f */
[----:B------:R-:W-:Y:S01]  /*04c0*/  IMAD.IADD R0, R2, 0x1, -R3 ;  /* 0x0000000102007824 */ /* 0x000fe200078e0a03 */
[----:B------:R-:W-:Y:S01]  /*04d0*/  @!UP1 UMOV UR9, 0x400 ;  /* 0x0000040000099882 */ /* 0x000fe20000000000 */
[----:B------:R-:W-:Y:S01]  /*04e0*/  VOTEU.ALL UP2, P1 ;  /* 0x00000000003f7886 */ /* 0x000fe20000840000 */
[----:B------:R-:W-:Y:S01]  /*04f0*/  VOTEU.ALL UP3, P1 ;  /* 0x00000000003f7886 */ /* 0x000fe20000860000 */
[----:B------:R-:W-:Y:S01]  /*0500*/  VOTEU.ALL UP4, P1 ;  /* 0x00000000003f7886 */ /* 0x000fe20000880000 */
[----:B------:R-:W5:Y:S01]  /*0510*/  @!UP1 S2UR UR10, SR_CgaCtaId ;  /* 0x00000000000a99c3 */ /* 0x000f620000008800 */
[----:B------:R-:W-:Y:S01]  /*0520*/  VOTEU.ALL UP5, P1 ;  /* 0x00000000003f7886 */ /* 0x000fe200008a0000 */
[----:B------:R-:W-:-:S04]  /*0530*/  SHF.R.S32.HI R3, RZ, 0x1f, R4 ;  /* 0x0000001fff037819 */ /* 0x000fc80000011404 */
[----:B------:R-:W-:-:S04]  /*0540*/  LEA.HI R3, R3, R4, RZ, 0x7 ;  /* 0x0000000403037211 */ /* 0x000fc800078f38ff */
[----:B------:R-:W-:-:S05]  /*0550*/  LOP3.LUT R3, R3, 0xffffff80, RZ, 0xc0, !PT ;  /* 0xffffff8003037812 */ /* 0x000fca00078ec0ff */
[----:B------:R-:W-:Y:S01]  /*0560*/  IMAD.IADD R3, R4, 0x1, -R3 ;  /* 0x0000000104037824 */ /* 0x000fe200078e0a03 */
[----:B-1----:R-:W-:Y:S02]  /*0570*/  @!UP0 ULEA UR8, UR7, UR6, 0x18 ;  /* 0x0000000607088291 */ /* 0x002fe4000f8ec03f */
[----:B------:R-:W-:-:S04]  /*0580*/  @!UP1 UIADD3 UR6, -UR11, 0x100000, URZ ;  /* 0x001000000b069890 */ /* 0x000fc8000fffe13f */
[----:B------:R-:W-:Y:S02]  /*0590*/  @!UP1 USHF.L.U32 UR7, UR6, 0xb, URZ ;  /* 0x0000000b06079899 */ /* 0x000fe4000800063f */
[----:B------:R-:W-:Y:S01]  /*05a0*/  @!UP1 USHF.L.U32 UR6, UR6, 0x1, URZ ;  /* 0x0000000106069899 */ /* 0x000fe2000800063f */
[----:B------:R-:W-:Y:S01]  /*05b0*/  VOTEU.ALL UP0, P0 ;  /* 0x00000000003f7886 */ /* 0x000fe20000000000 */
[----:B-----5:R-:W-:Y:S01]  /*05c0*/  @!UP1 ULEA UR9, UR10, UR9, 0x18 ;  /* 0x000000090a099291 */ /* 0x020fe2000f8ec03f */
[----:B------:R-:W-:Y:S02]  /*05d0*/  VOTEU.ALL UP1, P0 ;  /* 0x00000000003f7886 */ /* 0x000fe40000020000 */
[----:B------:R-:W-:Y:S01]  /*05e0*/  ULDC.64 UR10, c[0x0][0x598] ;  /* 0x00016600000a7ab9 */ /* 0x000fe20000000a00 */
[----:B------:R-:W-:Y:S01]  /*05f0*/  ISETP.NE.AND P0, PT, R0, 0x3, PT ;  /* 0x000000030000780c */ /* 0x000fe20003f05270 */
[----:B------:R-:W1:Y:S02]  /*0600*/  FENCE.VIEW.ASYNC.S ;  /* 0x00000000000073c6 */ /* 0x000e640000000000 */
[----:B-1----:R1:W2:Y:S01]  /*0610*/  @!UP0 SYNCS.EXCH.64 URZ, [UR8+0xa0], UR4 ;  /* 0x0000a004083f85b2 */ /* 0x0022a20008000100 */
[----:B------:R-:W-:-:S02]  /*0620*/  ISETP.NE.U32.AND P1, PT, RZ, UR10, PT ;  /* 0x0000000aff007c0c */ /* 0x000fc4000bf25070 */
[----:B------:R-:W-:Y:S02]  /*0630*/  ISETP.EQ.OR P0, PT, R0, RZ, !P0 ;  /* 0x000000ff0000720c */ /* 0x000fe40004702670 */
[----:B------:R-:W-:Y:S02]  /*0640*/  ISETP.NE.AND.EX P1, PT, RZ, UR11, PT, P1 ;  /* 0x0000000bff007c0c */ /* 0x000fe4000bf25310 */
[----:B------:R-:W-:-:S04]  /*0650*/  ISETP.EQ.AND P0, PT, R8, RZ, P0 ;  /* 0x000000ff0800720c */ /* 0x000fc80000702270 */
[----:B------:R-:W-:-:S04]  /*0660*/  SEL R16, RZ, 0x1, !P0 ;  /* 0x00000001ff107807 */ /* 0x000fc80004000000 */
[----:B------:R-:W-:Y:S01]  /*0670*/  SEL R16, R16, 0x2, P3 ;  /* 0x0000000210107807 */ /* 0x000fe20001800000 */
[----:B------:R1:W2:Y:S01]  /*0680*/  @!UP1 SYNCS.EXCH.64 URZ, [UR8+0xa8], UR4 ;  /* 0x0000a804083f95b2 */ /* 0x0002a20008000100 */
[----:B------:R-:W-:Y:S01]  /*0690*/  NOP ;  /* 0x0000000000007918 */ /* 0x000fe20000000000 */
[----:B------:R1:W2:Y:S01]  /*06a0*/  @!UP2 SYNCS.EXCH.64 URZ, [UR9+0x80], UR6 ;  /* 0x00008006093fa5b2 */ /* 0x0002a20008000100 */
[----:B------:R1:W2:Y:S01]  /*06b0*/  @!UP3 SYNCS.EXCH.64 URZ, [UR9+0x88], UR6 ;  /* 0x00008806093fb5b2 */ /* 0x0002a20008000100 */
[----:B------:R1:W2:Y:S01]  /*06c0*/  @!UP4 SYNCS.EXCH.64 URZ, [UR9+0x90], UR6 ;  /* 0x00009006093fc5b2 */ /* 0x0002a20008000100 */
[----:B------:R1:W2:Y:S01]  /*06d0*/  @!UP5 SYNCS.EXCH.64 URZ, [UR9+0x98], UR6 ;  /* 0x00009806093fd5b2 */ /* 0x0002a20008000100 */
[----:B------:R-:W-:Y:S01]  /*06e0*/  NOP ;  /* 0x0000000000007918 */ /* 0x000fe20000000000 */
[----:B--234-:R-:W-:Y:S06]  /*06f0*/  BAR.SYNC.DEFER_BLOCKING 0x0 ;  /* 0x0000000000007b1d */ /* 0x01cfec0000010000 */
[----:B01----:R-:W-:Y:S05]  /*0700*/  @!P1 BRA `(.L_x_3) ;  /* 0x00000000001c9947 */ /* 0x003fea0003800000 */
[----:B------:R-:W0:Y:S02]  /*0710*/  LDC.64 R6, c[0x0][0x598] ;  /* 0x00016600ff067b82 */ /* 0x000e240000000a00 */
[----:B0-----:R-:W2:Y:S02]  /*0720*/  LDG.E.64 R6, desc[UR36][R6.64] ;  /* 0x0000002406067981 */ /* 0x001ea4000c1e1b00 */
[----:B--2---:R-:W-:-:S04]  /*0730*/  ISETP.NE.U32.AND P0, PT, R6, RZ, PT ;  /* 0x000000ff0600720c */ /* 0x004fc80003f05070 */
[----:B------:R-:W-:-:S13]  /*0740*/  ISETP.NE.AND.EX P0, PT, R7, RZ, PT, P0 ;  /* 0x000000ff0700720c */ /* 0x000fda0003f05300 */
[----:B------:R-:W-:Y:S05]  /*0750*/  @!P0 BRA `(.L_x_3) ;  /* 0x0000000000088947 */ /* 0x000fea0003800000 */
[----:B------:R1:W5:Y:S01]  /*0760*/  LD.E R56, desc[UR36][R6.64] ;  /* 0x0000002406387980 */ /* 0x000362000c101900 */
[----:B------:R-:W-:Y:S05]  /*0770*/  BRA `(.L_x_4) ;  /* 0x0000000000247947 */ /* 0x000fea0003800000 */
.L_x_3:
[----:B------:R-:W-:Y:S02]  /*0780*/  ULDC.64 UR4, c[0x0][0x588] ;  /* 0x0001620000047ab9 */ /* 0x000fe40000000a00 */
[----:B------:R-:W-:-:S04]  /*0790*/  ISETP.NE.U32.AND P0, PT, RZ, UR4, PT ;  /* 0x00000004ff007c0c */ /* 0x000fc8000bf05070 */
[----:B------:R-:W-:-:S13]  /*07a0*/  ISETP.NE.AND.EX P0, PT, RZ, UR5, PT, P0 ;  /* 0x00000005ff007c0c */ /* 0x000fda000bf05300 */
[----:B------:R-:W-:Y:S05]  /*07b0*/  @!P0 BRA `(.L_x_5) ;  /* 0x00000000000c8947 */ /* 0x000fea0003800000 */
[----:B------:R-:W0:Y:S02]  /*07c0*/  LDC.64 R56, c[0x0][0x588] ;  /* 0x00016200ff387b82 */ /* 0x000e240000000a00 */
[----:B0-----:R0:W5:Y:S01]  /*07d0*/  LDG.E R56, desc[UR36][R56.64] ;  /* 0x0000002438387981 */ /* 0x001162000c1e1900 */
[----:B------:R-:W-:Y:S05]  /*07e0*/  BRA `(.L_x_4) ;  /* 0x0000000000087947 */ /* 0x000fea0003800000 */
.L_x_5:
[----:B------:R-:W-:Y:S02]  /*07f0*/  ULDC UR4, c[0x0][0x580] ;  /* 0x0001600000047ab9 */ /* 0x000fe40000000800 */
[----:B------:R-:W-:-:S07]  /*0800*/  IMAD.U32 R56, RZ, RZ, UR4 ;  /* 0x00000004ff387e24 */ /* 0x000fce000f8e00ff */
.L_x_4:
[----:B------:R-:W-:Y:S02]  /*0810*/  ULDC.64 UR4, c[0x0][0x5a0] ;  /* 0x0001680000047ab9 */ /* 0x000fe40000000a00 */
[----:B------:R-:W-:-:S04]  /*0820*/  ISETP.NE.U32.AND P0, PT, RZ, UR4, PT ;  /* 0x00000004ff007c0c */ /* 0x000fc8000bf05070 */
[----:B------:R-:W-:-:S13]  /*0830*/  ISETP.NE.AND.EX P0, PT, RZ, UR5, PT, P0 ;  /* 0x00000005ff007c0c */ /* 0x000fda000bf05300 */
[----:B------:R-:W-:Y:S05]  /*0840*/  @!P0 BRA `(.L_x_6) ;  /* 0x00000000001c8947 */ /* 0x000fea0003800000 */
[----:B-1----:R-:W1:Y:S02]  /*0850*/  LDC.64 R6, c[0x0][0x5a0] ;  /* 0x00016800ff067b82 */ /* 0x002e640000000a00 */
[----:B-1----:R-:W2:Y:S02]  /*0860*/  LDG.E.64 R6, desc[UR36][R6.64] ;  /* 0x0000002406067981 */ /* 0x002ea4000c1e1b00 */
[----:B--2---:R-:W-:-:S04]  /*0870*/  ISETP.NE.U32.AND P0, PT, R6, RZ, PT ;  /* 0x000000ff0600720c */ /* 0x004fc80003f05070 */
[----:B------:R-:W-:-:S13]  /*0880*/  ISETP.NE.AND.EX P0, PT, R7, RZ, PT, P0 ;  /* 0x000000ff0700720c */ /* 0x000fda0003f05300 */
[----:B------:R-:W-:Y:S05]  /*0890*/  @!P0 BRA `(.L_x_6) ;  /* 0x0000000000088947 */ /* 0x000fea0003800000 */
[----:B0-----:R2:W5:Y:S01]  /*08a0*/  LD.E R57, desc[UR36][R6.64] ;  /* 0x0000002406397980 */ /* 0x001562000c101900 */
[----:B------:R-:W-:Y:S05]  /*08b0*/  BRA `(.L_x_7) ;  /* 0x0000000000247947 */ /* 0x000fea0003800000 */
.L_x_6:
[----:B------:R-:W-:Y:S02]  /*08c0*/  ULDC.64 UR4, c[0x0][0x590] ;  /* 0x0001640000047ab9 */ /* 0x000fe40000000a00 */
[----:B------:R-:W-:-:S04]  /*08d0*/  ISETP.NE.U32.AND P0, PT, RZ, UR4, PT ;  /* 0x00000004ff007c0c */ /* 0x000fc8000bf05070 */
[----:B------:R-:W-:-:S13]  /*08e0*/  ISETP.NE.AND.EX P0, PT, RZ, UR5, PT, P0 ;  /* 0x00000005ff007c0c */ /* 0x000fda000bf05300 */
[----:B------:R-:W-:Y:S05]  /*08f0*/  @!P0 BRA `(.L_x_8) ;  /* 0x00000000000c8947 */ /* 0x000fea0003800000 */
[----:B-1----:R-:W0:Y:S02]  /*0900*/  LDC.64 R6, c[0x0][0x590] ;  /* 0x00016400ff067b82 */ /* 0x002e240000000a00 */
[----:B0-----:R0:W5:Y:S01]  /*0910*/  LDG.E R57, desc[UR36][R6.64] ;  /* 0x0000002406397981 */ /* 0x001162000c1e1900 */
[----:B------:R-:W-:Y:S05]  /*0920*/  BRA `(.L_x_7) ;  /* 0x0000000000087947 */ /* 0x000fea0003800000 */
.L_x_8:
[----:B------:R-:W-:Y:S02]  /*0930*/  ULDC UR4, c[0x0][0x584] ;  /* 0x0001610000047ab9 */ /* 0x000fe40000000800 */
[----:B0-----:R-:W-:-:S07]  /*0940*/  IMAD.U32 R57, RZ, RZ, UR4 ;  /* 0x00000004ff397e24 */ /* 0x001fce000f8e00ff */
.L_x_7:
[----:B------:R-:W3:Y:S01]  /*0950*/  LDC R2, c[0x0][0x65c] ;  /* 0x00019700ff027b82 */ /* 0x000ee20000000800 */
[----:B------:R-:W4:Y:S01]  /*0960*/  S2R R14, SR_CTAID.Y ;  /* 0x00000000000e7919 */ /* 0x000f220000002600 */
[----:B------:R-:W-:Y:S01]  /*0970*/  ULDC UR6, c[0x0][0x28c] ;  /* 0x0000a30000067ab9 */ /* 0x000fe20000000800 */
[----:B------:R-:W-:Y:S01]  /*0980*/  ISETP.NE.AND P0, PT, R8, 0x2, PT ;  /* 0x000000020800780c */ /* 0x000fe20003f05270 */
[----:B------:R-:W-:Y:S01]  /*0990*/  UIADD3 UR6, UR6, 0x1f, URZ ;  /* 0x0000001f06067890 */ /* 0x000fe2000fffe03f */
[----:B012---:R-:W0:Y:S01]  /*09a0*/  S2R R6, SR_CTAID.X ;  /* 0x0000000000067919 */ /* 0x007e220000002500 */
[----:B------:R-:W-:Y:S01]  /*09b0*/  IMAD.MOV.U32 R7, RZ, RZ, RZ ;  /* 0x000000ffff077224 */ /* 0x000fe200078e00ff */
[----:B------:R-:W-:Y:S01]  /*09c0*/  UMOV UR38, URZ ;  /* 0x0000003f00267c82 */ /* 0x000fe20008000000 */
[----:B------:R-:W-:Y:S01]  /*09d0*/  USHF.R.S32.HI UR7, URZ, 0x1f, UR6 ;  /* 0x0000001f3f077899 */ /* 0x000fe20008011406 */
[----:B------:R-:W-:Y:S01]  /*09e0*/  UMOV UR39, URZ ;  /* 0x0000003f00277c82 */ /* 0x000fe20008000000 */
[----:B------:R-:W-:-:S02]  /*09f0*/  ULDC.64 UR8, c[0x0][0x650] ;  /* 0x0001940000087ab9 */ /* 0x000fc40000000a00 */
[----:B------:R-:W-:-:S04]  /*0a00*/  ULEA.HI UR7, UR7, UR6, URZ, 0x5 ;  /* 0x0000000607077291 */ /* 0x000fc8000f8f283f */
[----:B------:R-:W-:Y:S01]  /*0a10*/  USHF.R.S32.HI UR40, URZ, 0x5, UR7 ;  /* 0x000000053f287899 */ /* 0x000fe20008011407 */
[----:B---3--:R-:W-:-:S13]  /*0a20*/  ISETP.NE.AND P1, PT, R2, 0x1, PT ;  /* 0x000000010200780c */ /* 0x008fda0003f25270 */
[----:B------:R-:W0:Y:S01]  /*0a30*/  @P1 LDC R19, c[0x0][0x10] ;  /* 0x00000400ff131b82 */ /* 0x000e220000000800 */
[----:B----4-:R-:W-:Y:S02]  /*0a40*/  @P1 IMAD.MOV.U32 R8, RZ, RZ, R14 ;  /* 0x000000ffff081224 */ /* 0x010fe400078e000e */
[----:B------:R-:W-:Y:S02]  /*0a50*/  @P1 IMAD.MOV.U32 R9, RZ, RZ, RZ ;  /* 0x000000ffff091224 */ /* 0x000fe400078e00ff */
[----:B------:R-:W-:-:S03]  /*0a60*/  @P1 IMAD.MOV.U32 R17, RZ, RZ, RZ ;  /* 0x000000ffff111224 */ /* 0x000fc600078e00ff */
[----:B------:R-:W1:Y:S01]  /*0a70*/  @!P1 LDC R11, c[0x0][0xc] ;  /* 0x00000300ff0b9b82 */ /* 0x000e620000000800 */
[----:B------:R-:W-:Y:S01]  /*0a80*/  ULDC UR4, c[0x0][0xc] ;  /* 0x0000030000047ab9 */ /* 0x000fe20000000800 */
[----:B------:R-:W-:Y:S02]  /*0a90*/  ULDC UR5, c[0x0][0x10] ;  /* 0x0000040000057ab9 */ /* 0x000fe40000000800 */
[----:B------:R-:W-:-:S04]  /*0aa0*/  UIMAD.WIDE.U32 UR4, UR4, UR5, URZ ;  /* 0x00000005040472a5 */ /* 0x000fc8000f8e003f */
[----:B------:R-:W2:Y:S01]  /*0ab0*/  LDC R2, c[0x0][0x14] ;  /* 0x00000500ff027b82 */ /* 0x000ea20000000800 */
[----:B0-----:R-:W-:-:S04]  /*0ac0*/  @P1 IMAD.WIDE.U32 R18, R6, R19, R8 ;  /* 0x0000001306121225 */ /* 0x001fc800078e0008 */
[----:B------:R-:W-:Y:S02]  /*0ad0*/  @P1 IMAD.IADD R17, R19, 0x1, R17 ;  /* 0x0000000113111824 */ /* 0x000fe400078e0211 */
[----:B-1----:R-:W-:-:S04]  /*0ae0*/  @!P1 IMAD.WIDE.U32 R8, R11, R14, R6 ;  /* 0x0000000e0b089225 */ /* 0x002fc800078e0006 */
[----:B------:R-:W-:Y:S02]  /*0af0*/  @!P1 IMAD.MOV.U32 R18, RZ, RZ, R8 ;  /* 0x000000ffff129224 */ /* 0x000fe400078e0008 */
[----:B------:R-:W-:Y:S02]  /*0b00*/  @!P1 IMAD.MOV.U32 R17, RZ, RZ, R9 ;  /* 0x000000ffff119224 */ /* 0x000fe400078e0009 */
[----:B--2---:R-:W-:-:S04]  /*0b10*/  IMAD.WIDE.U32 R12, R2, UR4, RZ ;  /* 0x00000004020c7c25 */ /* 0x004fc8000f8e00ff */
[----:B------:R-:W-:Y:S01]  /*0b20*/  IMAD R23, R2, UR5, RZ ;  /* 0x0000000502177c24 */ /* 0x000fe2000f8e02ff */
[----:B------:R0:W-:Y:S03]  /*0b30*/  STL.64 [R1], R12 ;  /* 0x0000000c01007387 */ /* 0x0001e60000100a00 */
[----:B------:R-:W-:Y:S01]  /*0b40*/  IMAD.IADD R23, R13, 0x1, R23 ;  /* 0x000000010d177824 */ /* 0x000fe200078e0217 */
[----:B------:R-:W-:Y:S06]  /*0b50*/  @P0 BRA `(.L_x_9) ;  /* 0x0000000000280947 */ /* 0x000fec0003800000 */
[----:B------:R-:W-:Y:S01]  /*0b60*/  UIMAD.WIDE.U32 UR4, UR40, 0x24924925, URZ ;  /* 0x24924925280478a5 */ /* 0x000fe2000f8e003f */
[----:B------:R-:W-:Y:S01]  /*0b70*/  IADD3 R18, P0, R18, R12, RZ ;  /* 0x0000000c12127210 */ /* 0x000fe20007f1e0ff */
[----:B------:R-:W-:Y:S02]  /*0b80*/  UISETP.GE.U32.AND UP0, UPT, UR40, 0x7, UPT ;  /* 0x000000072800788c */ /* 0x000fe4000bf06070 */
[----:B------:R-:W-:Y:S02]  /*0b90*/  UIADD3 UR4, -UR5, UR40, URZ ;  /* 0x0000002805047290 */ /* 0x000fe4000fffe13f */
[----:B------:R-:W-:Y:S01]  /*0ba0*/  IMAD.X R17, R23, 0x1, R17, P0 ;  /* 0x0000000117117824 */ /* 0x000fe200000e0611 */
[----:B------:R-:W-:Y:S01]  /*0bb0*/  UMOV UR39, URZ ;  /* 0x0000003f00277c82 */ /* 0x000fe20008000000 */
[----:B------:R-:W-:-:S04]  /*0bc0*/  ULEA.HI UR4, UR4, UR5, URZ, 0x1f ;  /* 0x0000000504047291 */ /* 0x000fc8000f8ff83f */
[----:B------:R-:W-:-:S04]  /*0bd0*/  USHF.R.U32.HI UR4, URZ, 0x2, UR4 ;  /* 0x000000023f047899 */ /* 0x000fc80008011604 */
[----:B------:R-:W-:Y:S02]  /*0be0*/  @UP0 ULOP3.LUT UR39, UR4, 0x1, URZ, 0xc0, !UPT ;  /* 0x0000000104270892 */ /* 0x000fe4000f8ec03f */
[----:B------:R-:W-:-:S12]  /*0bf0*/  UIMAD UR38, UR4, -0x7, UR40 ;  /* 0xfffffff9042678a4 */ /* 0x000fd8000f8e0228 */
.L_x_9:
[----:B------:R-:W-:Y:S01]  /*0c00*/  ISETP.GE.U32.AND P0, PT, R18, UR8, PT ;  /* 0x0000000812007c0c */ /* 0x000fe2000bf06070 */
[----:B------:R-:W-:Y:S01]  /*0c10*/  IMAD.MOV.U32 R19, RZ, RZ, -0x1 ;  /* 0xffffffffff137424 */ /* 0x000fe200078e00ff */
[----:B------:R-:W-:Y:S01]  /*0c20*/  PRMT R8, RZ, 0x7610, R8 ;  /* 0x00007610ff087816 */ /* 0x000fe20000000008 */
[----:B------:R-:W-:Y:S01]  /*0c30*/  IMAD.MOV.U32 R22, RZ, RZ, -0x1 ;  /* 0xffffffffff167424 */ /* 0x000fe200078e00ff */
[----:B------:R-:W-:Y:S01]  /*0c40*/  ISETP.GE.U32.AND.EX P0, PT, R17, UR9, PT, P0 ;  /* 0x0000000911007c0c */ /* 0x000fe2000bf06100 */
[----:B------:R-:W-:-:S12]  /*0c50*/  IMAD.MOV.U32 R2, RZ, RZ, -0x1 ;  /* 0xffffffffff027424 */ /* 0x000fd800078e00ff */
[----:B------:R-:W-:Y:S05]  /*0c60*/  @P0 BRA `(.L_x_10) ;  /* 0x00000004005c0947 */ /* 0x000fea0003800000 */
[----:B------:R-:W1:Y:S01]  /*0c70*/  LDC.64 R20, c[0x0][0x628] ;  /* 0x00018a00ff147b82 */ /* 0x000e620000000a00 */
[----:B------:R-:W-:Y:S02]  /*0c80*/  IMAD.MOV.U32 R8, RZ, RZ, R18 ;  /* 0x000000ffff087224 */ /* 0x000fe400078e0012 */
[----:B------:R-:W-:-:S05]  /*0c90*/  IMAD.MOV.U32 R9, RZ, RZ, R17 ;  /* 0x000000ffff097224 */ /* 0x000fca00078e0011 */
[----:B------:R-:W2:Y:S08]  /*0ca0*/  LDC R2, c[0x0][0x630] ;  /* 0x00018c00ff027b82 */ /* 0x000eb00000000800 */
[----:B------:R-:W3:Y:S01]  /*0cb0*/  LDC.64 R24, c[0x0][0x620] ;  /* 0x00018800ff187b82 */ /* 0x000ee20000000a00 */
[----:B-1----:R-:W-:-:S04]  /*0cc0*/  ISETP.NE.U32.AND P0, PT, R20, RZ, PT ;  /* 0x000000ff1400720c */ /* 0x002fc80003f05070 */
[----:B------:R-:W-:-:S13]  /*0cd0*/  ISETP.NE.AND.EX P0, PT, R21, RZ, PT, P0 ;  /* 0x000000ff1500720c */ /* 0x000fda0003f05300 */
[----:B--23--:R-:W-:Y:S05]  /*0ce0*/  @!P0 BRA `(.L_x_11) ;  /* 0x0000000000288947 */ /* 0x00cfea0003800000 */
[----:B0-----:R-:W0:Y:S02]  /*0cf0*/  LDC R13, c[0x0][0x634] ;  /* 0x00018d00ff0d7b82 */ /* 0x001e240000000800 */
[----:B0-----:R-:W-:-:S05]  /*0d00*/  IADD3 R13, P0, R18, R13, RZ ;  /* 0x0000000d120d7210 */ /* 0x001fca0007f1e0ff */
[----:B------:R-:W-:-:S04]  /*0d10*/  IMAD.X R15, RZ, RZ, R17, P0 ;  /* 0x000000ffff0f7224 */ /* 0x000fc800000e0611 */
[----:B------:R-:W-:-:S04]  /*0d20*/  IMAD.WIDE.U32 R8, R15, R20, RZ ;  /* 0x000000140f087225 */ /* 0x000fc800078e00ff */
[----:B------:R-:W-:-:S04]  /*0d30*/  IMAD.WIDE.U32 R10, P0, R13, R21, R8 ;  /* 0x000000150d0a7225 */ /* 0x000fc80007800008 */
[----:B------:R-:W-:-:S04]  /*0d40*/  IMAD.WIDE.U32 R8, R13, R20, RZ ;  /* 0x000000140d087225 */ /* 0x000fc800078e00ff */
[----:B------:R-:W-:Y:S01]  /*0d50*/  IMAD.X R13, RZ, RZ, RZ, P0 ;  /* 0x000000ffff0d7224 */ /* 0x000fe200000e06ff */
[----:B------:R-:W-:Y:S01]  /*0d60*/  IADD3 RZ, P0, R9, R10, RZ ;  /* 0x0000000a09ff7210 */ /* 0x000fe20007f1e0ff */
[----:B------:R-:W-:-:S04]  /*0d70*/  IMAD.MOV.U32 R12, RZ, RZ, R11 ;  /* 0x000000ffff0c7224 */ /* 0x000fc800078e000b */
[----:B------:R-:W-:-:S08]  /*0d80*/  IMAD.WIDE.U32.X R8, R15, R21, R12, P0 ;  /* 0x000000150f087225 */ /* 0x000fd000000e040c */
.L_x_11:
[-CC-:B------:R-:W-:Y:S01]  /*0d90*/  SHF.R.U64 R31, R8, R2.reuse, R9.reuse ;  /* 0x00000002081f7219 */ /* 0x180fe20000001209 */
[----:B0-----:R-:W0:Y:S01]  /*0da0*/  LDC R12, c[0x0][0x618] ;  /* 0x00018600ff0c7b82 */ /* 0x001e220000000800 */
[----:B------:R-:W-:Y:S01]  /*0db0*/  SHF.R.U32.HI R7, RZ, R2, R9 ;  /* 0x00000002ff077219 */ /* 0x000fe20000011609 */
[----:B------:R-:W-:Y:S01]  /*0dc0*/  ULDC UR4, c[0x0][0x150] ;  /* 0x0000540000047ab9 */ /* 0x000fe20000000800 */
[----:B------:R-:W-:Y:S01]  /*0dd0*/  IADD3 R11, P0, RZ, -R31, RZ ;  /* 0x8000001fff0b7210 */ /* 0x000fe20007f1e0ff */
[----:B------:R-:W-:Y:S01]  /*0de0*/  IMAD.MOV.U32 R19, RZ, RZ, R17 ;  /* 0x000000ffff137224 */ /* 0x000fe200078e0011 */
[----:B------:R-:W-:-:S03]  /*0df0*/  I2FP.F32.U32 R2, R6 ;  /* 0x0000000600027245 */ /* 0x000fc60000201000 */
[----:B------:R-:W1:Y:S01]  /*0e00*/  LDC.64 R26, c[0x0][0x640] ;  /* 0x00019000ff1a7b82 */ /* 0x000e620000000a00 */
[----:B------:R-:W-:Y:S02]  /*0e10*/  IMAD.X R13, RZ, RZ, ~R7, P0 ;  /* 0x000000ffff0d7224 */ /* 0x000fe400000e0e07 */
[----:B------:R-:W-:Y:S01]  /*0e20*/  FMUL R2, R2, UR4 ;  /* 0x0000000402027c20 */ /* 0x000fe20008400000 */
[----:B------:R-:W-:Y:S01]  /*0e30*/  IMAD.WIDE.U32 R8, R11, R24, R18 ;  /* 0x000000180b087225 */ /* 0x000fe200078e0012 */
[----:B------:R-:W-:-:S03]  /*0e40*/  ULDC UR4, c[0x0][0x154] ;  /* 0x0000550000047ab9 */ /* 0x000fc60000000800 */
[----:B------:R-:W-:Y:S01]  /*0e50*/  IMAD R10, R13, R24, RZ ;  /* 0x000000180d0a7224 */ /* 0x000fe200078e02ff */
[----:B------:R-:W2:Y:S01]  /*0e60*/  LDC R7, c[0x0][0x144] ;  /* 0x00005100ff077b82 */ /* 0x000ea20000000800 */
[----:B------:R-:W3:Y:S02]  /*0e70*/  F2I.U32.TRUNC.NTZ R2, R2 ;  /* 0x0000000200027305 */ /* 0x000ee4000020f000 */
[----:B------:R-:W-:-:S04]  /*0e80*/  IMAD R11, R11, R25, R10 ;  /* 0x000000190b0b7224 */ /* 0x000fc800078e020a */
[----:B------:R-:W-:Y:S01]  /*0e90*/  IMAD.IADD R9, R9, 0x1, R11 ;  /* 0x0000000109097824 */ /* 0x000fe200078e020b */
[----:B------:R-:W4:Y:S01]  /*0ea0*/  LDC R22, c[0x0][0x608] ;  /* 0x00018200ff167b82 */ /* 0x000f220000000800 */
[----:B------:R-:W-:-:S03]  /*0eb0*/  IMAD.MOV.U32 R11, RZ, RZ, -0x1 ;  /* 0xffffffffff0b7424 */ /* 0x000fc600078e00ff */
[--C-:B0-----:R-:W-:Y:S02]  /*0ec0*/  SHF.R.U64 R20, R8, R12, R9.reuse ;  /* 0x0000000c08147219 */ /* 0x101fe40000001209 */
[----:B------:R-:W-:Y:S02]  /*0ed0*/  I2FP.F32.U32 R8, R14 ;  /* 0x0000000e00087245 */ /* 0x000fe40000201000 */
[----:B------:R-:W0:Y:S01]  /*0ee0*/  LDC R24, c[0x0][0x658] ;  /* 0x00019600ff187b82 */ /* 0x000e220000000800 */
[----:B-1----:R-:W-:Y:S01]  /*0ef0*/  ISETP.NE.U32.AND P0, PT, R26, RZ, PT ;  /* 0x000000ff1a00720c */ /* 0x002fe20003f05070 */
[----:B---3--:R-:W-:Y:S02]  /*0f00*/  IMAD.MOV R10, RZ, RZ, -R2 ;  /* 0x000000ffff0a7224 */ /* 0x008fe400078e0a02 */
[----:B------:R-:W-:Y:S01]  /*0f10*/  FMUL R8, R8, UR4 ;  /* 0x0000000408087c20 */ /* 0x000fe20008400000 */
[----:B------:R-:W-:Y:S02]  /*0f20*/  SHF.R.U32.HI R9, RZ, R12, R9 ;  /* 0x0000000cff097219 */ /* 0x000fe40000011609 */
[----:B------:R-:W-:Y:S01]  /*0f30*/  ISETP.NE.AND.EX P0, PT, R27, RZ, PT, P0 ;  /* 0x000000ff1b00720c */ /* 0x000fe20003f05300 */
[----:B------:R1:W3:Y:S01]  /*0f40*/  F2I.U32.TRUNC.NTZ R15, R8 ;  /* 0x00000008000f7305 */ /* 0x0002e2000020f000 */
[----:B------:R-:W1:Y:S01]  /*0f50*/  LDC R19, c[0x0][0x148] ;  /* 0x00005200ff137b82 */ /* 0x000e620000000800 */
[----:B--2---:R-:W-:-:S07]  /*0f60*/  IMAD R2, R7, R10, R6 ;  /* 0x0000000a07027224 */ /* 0x004fce00078e0206 */
[----:B------:R-:W2:Y:S01]  /*0f70*/  LDC R25, c[0x0][0x600] ;  /* 0x00018000ff197b82 */ /* 0x000ea20000000800 */
[-CC-:B----4-:R-:W-:Y:S02]  /*0f80*/  SHF.R.U64 R32, R20, R22.reuse, R9.reuse ;  /* 0x0000001614207219 */ /* 0x190fe40000001209 */
[----:B------:R-:W-:Y:S01]  /*0f90*/  SHF.R.U32.HI R7, RZ, R22, R9 ;  /* 0x00000016ff077219 */ /* 0x000fe20000011609 */
[----:B------:R-:W-:-:S04]  /*0fa0*/  IMAD.MOV.U32 R9, RZ, RZ, 0x1 ;  /* 0x00000001ff097424 */ /* 0x000fc800078e00ff */
[----:B------:R-:W4:Y:S01]  /*0fb0*/  LDC R28, c[0x0][0x648] ;  /* 0x00019200ff1c7b82 */ /* 0x000f220000000800 */
[-C--:B0-----:R-:W-:Y:S02]  /*0fc0*/  SHF.L.U32 R6, R11, R24.reuse, RZ ;  /* 0x000000180b067219 */ /* 0x081fe400000006ff */
[--C-:B------:R-:W-:Y:S02]  /*0fd0*/  SHF.R.U64 R22, R32, R24, R7.reuse ;  /* 0x0000001820167219 */ /* 0x100fe40000001207 */
[----:B------:R-:W-:Y:S02]  /*0fe0*/  LOP3.LUT R13, RZ, R6, RZ, 0x33, !PT ;  /* 0x00000006ff0d7212 */ /* 0x000fe400078e33ff */
[-C--:B------:R-:W-:Y:S01]  /*0ff0*/  SHF.R.U32.HI R7, RZ, R24.reuse, R7 ;  /* 0x00000018ff077219 */ /* 0x080fe20000011607 */
[----:B------:R-:W0:Y:S01]  /*1000*/  LDC R29, c[0x0][0x638] ;  /* 0x00018e00ff1d7b82 */ /* 0x000e220000000800 */
[----:B------:R-:W-:Y:S01]  /*1010*/  SHF.L.U32 R12, R9, R24, RZ ;  /* 0x00000018090c7219 */ /* 0x000fe200000006ff */
[----:B------:R-:W-:-:S06]  /*1020*/  IMAD.MOV.U32 R6, RZ, RZ, R22 ;  /* 0x000000ffff067224 */ /* 0x000fcc00078e0016 */
[----:B------:R-:W0:Y:S01]  /*1030*/  LDC R30, c[0x0][0x610] ;  /* 0x00018400ff1e7b82 */ /* 0x000e220000000800 */
[----:B-1-3--:R-:W-:Y:S05]  /*1040*/  @!P0 BRA `(.L_x_12) ;  /* 0x0000000000288947 */ /* 0x00afea0003800000 */
[----:B------:R-:W1:Y:S02]  /*1050*/  LDC R11, c[0x0][0x64c] ;  /* 0x00019300ff0b7b82 */ /* 0x000e640000000800 */
[----:B-1----:R-:W-:-:S05]  /*1060*/  IADD3 R11, P0, R22, R11, RZ ;  /* 0x0000000b160b7210 */ /* 0x002fca0007f1e0ff */
        /* <DEDUP_REMOVED lines=8> */
.L_x_12:
[----:B----4-:R-:W-:Y:S01]  /*10f0*/  SHF.R.U64 R6, R6, R28, R7 ;  /* 0x0000001c06067219 */ /* 0x010fe20000001207 */
[----:B--2---:R-:W-:Y:S01]  /*1100*/  VIADD R7, R25, 0xffffffff ;  /* 0xffffffff19077836 */ /* 0x004fe20000000000 */
[----:B------:R-:W-:Y:S01]  /*1110*/  LOP3.LUT R13, R32, R13, RZ, 0xc0, !PT ;  /* 0x0000000d200d7212 */ /* 0x000fe200078ec0ff */
[----:B------:R-:W-:Y:S02]  /*1120*/  IMAD.MOV R15, RZ, RZ, -R15 ;  /* 0x000000ffff0f7224 */ /* 0x000fe400078e0a0f */
[----:B------:R-:W-:Y:S01]  /*1130*/  IMAD.MOV R8, RZ, RZ, -R6 ;  /* 0x000000ffff087224 */ /* 0x000fe200078e0a06 */
[----:B------:R-:W-:Y:S01]  /*1140*/  LOP3.LUT R7, R20, R7, RZ, 0xc0, !PT ;  /* 0x0000000714077212 */ /* 0x000fe200078ec0ff */
[----:B------:R-:W-:Y:S02]  /*1150*/  IMAD R13, R12, R6, R13 ;  /* 0x000000060c0d7224 */ /* 0x000fe400078e020d */
[----:B------:R-:W-:Y:S02]  /*1160*/  @P1 IMAD R2, R19, R15, R14 ;  /* 0x0000000f13021224 */ /* 0x000fe400078e020e */
[----:B0-----:R-:W-:-:S02]  /*1170*/  IMAD R6, R8, R29, R22 ;  /* 0x0000001d08067224 */ /* 0x001fc400078e0216 */
[----:B------:R-:W-:Y:S02]  /*1180*/  IMAD R2, R13, R30, R2 ;  /* 0x0000001e0d027224 */ /* 0x000fe400078e0202 */
[----:B------:R-:W-:Y:S02]  /*1190*/  IMAD R19, R6, R25, R7 ;  /* 0x0000001906137224 */ /* 0x000fe400078e0207 */
[----:B------:R-:W-:-:S03]  /*11a0*/  IMAD.MOV.U32 R8, RZ, RZ, 0x1 ;  /* 0x00000001ff087424 */ /* 0x000fc600078e00ff */
[----:B------:R-:W-:Y:S02]  /*11b0*/  SEL R22, R19, R2, !P1 ;  /* 0x0000000213167207 */ /* 0x000fe40004800000 */
[----:B------:R-:W-:Y:S01]  /*11c0*/  SEL R19, R2, R19, !P1 ;  /* 0x0000001302137207 */ /* 0x000fe20004800000 */
[----:B------:R-:W-:-:S07]  /*11d0*/  IMAD.MOV.U32 R2, RZ, RZ, R31 ;  /* 0x000000ffff027224 */ /* 0x000fce00078e001f */
.L_x_10:
[----:B------:R-:W-:Y:S05]  /*11e0*/  @!P2 BRA `(.L_x_13) ;  /* 0x000000380018a947 */ /* 0x000fea0003800000 */
[----:B------:R-:W-:-:S13]  /*11f0*/  ISETP.GT.U32.AND P0, PT, R33, 0x1, PT ;  /* 0x000000012100780c */ /* 0x000fda0003f04070 */
[----:B------:R-:W-:Y:S05]  /*1200*/  @P0 EXIT ;  /* 0x000000000000094d */ /* 0x000fea0003800000 */
.L_x_14:
[----:B------:R-:W-:-:S08]  /*1210*/  NOP ;  /* 0x0000000000007918 */ /* 0x000fd00000000000 */
[----:B------:R-:W1:Y:S02]  /*1220*/  USETMAXREG.TRY_ALLOC.CTAPOOL UP0, 0xe8 ;  /* 0x000000e8000079c8 */ /* 0x000e640008000600 */
[----:B-1----:R-:W-:-:S13]  /*1230*/  PLOP3.LUT P0, PT, PT, PT, UP0, 0x80, 0x0 ;  /* 0x000000000000781c */ /* 0x002fda0003f0f008 */
[----:B------:R-:W-:Y:S05]  /*1240*/  @!P0 BRA `(.L_x_14) ;  /* 0xfffffffc00f08947 */ /* 0x000fea000383ffff */
[----:B------:R-:W-:-:S13]  /*1250*/  LOP3.LUT P0, RZ, R8, 0xff, RZ, 0xc0, !PT ;  /* 0x000000ff08ff7812 */ /* 0x000fda000780c0ff */
[----:B------:R-:W-:Y:S05]  /*1260*/  @!P0 EXIT ;  /* 0x000000000000894d */ /* 0x000fea0003800000 */
[----:B------:R-:W1:Y:S01]  /*1270*/  S2UR UR4, SR_CgaCtaId ;  /* 0x00000000000479c3 */ /* 0x000e620000008800 */
[----:B------:R-:W-:Y:S01]  /*1280*/  VIADD R6, R5, 0xffffffff ;  /* 0xffffffff05067836 */ /* 0x000fe20000000000 */
[----:B------:R-:W-:Y:S01]  /*1290*/  SHF.R.S32.HI R0, RZ, 0x1f, R3 ;  /* 0x0000001fff007819 */ /* 0x000fe20000011403 */
[----:B------:R-:W-:Y:S01]  /*12a0*/  UMOV UR41, 0x400 ;  /* 0x0000040000297882 */ /* 0x000fe20000000000 */
[----:B------:R-:W-:Y:S01]  /*12b0*/  UISETP.LT.AND UP0, UPT, UR40, 0x1, UPT ;  /* 0x000000012800788c */ /* 0x000fe2000bf01270 */
[----:B------:R-:W-:Y:S01]  /*12c0*/  LOP3.LUT R70, R16, 0x1, RZ, 0xfc, !PT ;  /* 0x0000000110467812 */ /* 0x000fe200078efcff */
[----:B------:R-:W-:Y:S01]  /*12d0*/  ULDC UR6, c[0x0][0x284] ;  /* 0x0000a10000067ab9 */ /* 0x000fe20000000800 */
[----:B------:R-:W-:Y:S01]  /*12e0*/  R2UR UR42, R6 ;  /* 0x00000000062a72ca */ /* 0x000fe200000e0000 */
[----:B------:R-:W-:Y:S01]  /*12f0*/  USEL UR43, UR40, 0x1, UP0 ;  /* 0x00000001282b7887 */ /* 0x000fe20008000000 */
[CC--:B------:R-:W-:Y:S01]  /*1300*/  LEA.HI R4, R0.reuse, R3.reuse, RZ, 0x2 ;  /* 0x0000000300047211 */ /* 0x0c0fe200078f10ff */
[----:B------:R-:W-:Y:S01]  /*1310*/  USHF.L.U32 UR46, UR40, 0x1, URZ ;  /* 0x00000001282e7899 */ /* 0x000fe2000800063f */
[----:B------:R-:W-:Y:S01]  /*1320*/  LEA.HI R0, R0, R3, RZ, 0x5 ;  /* 0x0000000300007211 */ /* 0x000fe200078f28ff */
[----:B------:R-:W-:Y:S01]  /*1330*/  UIADD3 UR43, -UR43, UR40, URZ ;  /* 0x000000282b2b7290 */ /* 0x000fe2000fffe13f */
[----:B------:R-:W-:-:S02]  /*1340*/  SHF.R.S32.HI R58, RZ, 0x2, R4 ;  /* 0x00000002ff3a7819 */ /* 0x000fc40000011404 */
[----:B------:R-:W-:Y:S02]  /*1350*/  SHF.R.S32.HI R5, RZ, 0x1f, R4 ;  /* 0x0000001fff057819 */ /* 0x000fe40000011404 */
[----:B------:R-:W-:Y:S02]  /*1360*/  LOP3.LUT R60, R4, 0xfffffffc, RZ, 0xc0, !PT ;  /* 0xfffffffc043c7812 */ /* 0x000fe400078ec0ff */
[----:B------:R-:W-:Y:S01]  /*1370*/  LEA.HI R5, R5, R58, RZ, 0x3 ;  /* 0x0000003a05057211 */ /* 0x000fe200078f18ff */
[----:B------:R-:W-:Y:S01]  /*1380*/  USHF.L.U32 UR42, UR42, 0x3, URZ ;  /* 0x000000032a2a7899 */ /* 0x000fe2000800063f */
[----:B------:R-:W-:Y:S01]  /*1390*/  ISETP.NE.AND P0, PT, R6, RZ, PT ;  /* 0x000000ff0600720c */ /* 0x000fe20003f05270 */
[----:B------:R-:W-:Y:S01]  /*13a0*/  IMAD.IADD R60, R3, 0x1, -R60 ;  /* 0x00000001033c7824 */ /* 0x000fe200078e0a3c */
[----:B------:R-:W-:Y:S01]  /*13b0*/  LOP3.LUT R5, R5, 0xfffffff8, RZ, 0xc0, !PT ;  /* 0xfffffff805057812 */ /* 0x000fe200078ec0ff */
[----:B-1----:R-:W-:Y:S01]  /*13c0*/  ULEA UR41, UR4, UR41, 0x18 ;  /* 0x0000002904297291 */ /* 0x002fe2000f8ec03f */
[----:B------:R-:W-:Y:S01]  /*13d0*/  SEL R71, RZ, 0x1, P0 ;  /* 0x00000001ff477807 */ /* 0x000fe20000000000 */
[----:B------:R-:W-:-:S02]  /*13e0*/  IMAD.U32 R62, RZ, RZ, UR42 ;  /* 0x0000002aff3e7e24 */ /* 0x000fc4000f8e00ff */
[----:B------:R-:W-:Y:S01]  /*13f0*/  UIADD3 UR47, UR41, 0x80, URZ ;  /* 0x00000080292f7890 */ /* 0x000fe2000fffe03f */
[----:B------:R-:W-:Y:S01]  /*1400*/  IMAD.IADD R58, R58, 0x1, -R5 ;  /* 0x000000013a3a7824 */ /* 0x000fe200078e0a05 */
[----:B------:R-:W-:Y:S01]  /*1410*/  UIADD3 UR4, UR41, 0x180, URZ ;  /* 0x0000018029047890 */ /* 0x000fe2000fffe03f */
[----:B------:R-:W-:Y:S01]  /*1420*/  SHF.R.S32.HI R5, RZ, 0x5, R0 ;  /* 0x00000005ff057819 */ /* 0x000fe20000011400 */
[----:B------:R-:W-:Y:S01]  /*1430*/  UIADD3 UR5, UR41, 0xe180, URZ ;  /* 0x0000e18029057890 */ /* 0x000fe2000fffe03f */
[C---:B------:R-:W-:Y:S01]  /*1440*/  LOP3.LUT R64, R62.reuse, 0x8, RZ, 0xc0, !PT ;  /* 0x000000083e407812 */ /* 0x040fe200078ec0ff */
[----:B------:R-:W-:Y:S01]  /*1450*/  USHF.R.U32.HI UR4, URZ, 0x4, UR4 ;  /* 0x000000043f047899 */ /* 0x000fe20008011604 */
[--C-:B------:R-:W-:Y:S01]  /*1460*/  SHF.R.S32.HI R59, RZ, 0x1f, R58.reuse ;  /* 0x0000001fff3b7819 */ /* 0x100fe2000001143a */
[----:B------:R-:W-:Y:S01]  /*1470*/  USHF.R.U32.HI UR5, URZ, 0x4, UR5 ;  /* 0x000000043f057899 */ /* 0x000fe20008011605 */
[C-C-:B------:R-:W-:Y:S01]  /*1480*/  IMAD R65, R5.reuse, -0x10, -R58.reuse ;  /* 0xfffffff005417824 */ /* 0x140fe200078e0a3a */
[----:B------:R-:W-:Y:S01]  /*1490*/  ULOP3.LUT UR4, UR4, 0x3fff, URZ, 0xc0, !UPT ;  /* 0x00003fff04047892 */ /* 0x000fe2000f8ec03f */
[----:B------:R-:W-:Y:S01]  /*14a0*/  IMAD.U32 R61, RZ, RZ, UR47 ;  /* 0x0000002fff3d7e24 */ /* 0x000fe2000f8e00ff */
[----:B------:R-:W-:Y:S01]  /*14b0*/  ULOP3.LUT UR5, UR5, 0x3fff, URZ, 0xc0, !UPT ;  /* 0x00003fff05057892 */ /* 0x000fe2000f8ec03f */
[----:B------:R-:W-:Y:S01]  /*14c0*/  IMAD.WIDE R58, R5, 0x10, R58 ;  /* 0x00000010053a7825 */ /* 0x000fe200078e023a */
[----:B------:R-:W-:Y:S01]  /*14d0*/  LOP3.LUT R62, R62, 0x8, RZ, 0xc, !PT ;  /* 0x000000083e3e7812 */ /* 0x000fe200078e0cff */
[----:B------:R-:W-:Y:S01]  /*14e0*/  ULOP3.LUT UR44, UR4, 0x10000, URZ, 0xfc, !UPT ;  /* 0x00010000042c7892 */ /* 0x000fe2000f8efc3f */
[----:B------:R-:W-:Y:S01]  /*14f0*/  LOP3.LUT R64, R64, 0x18, RZ, 0x3c, !PT ;  /* 0x0000001840407812 */ /* 0x000fe200078e3cff */
[----:B------:R-:W-:Y:S01]  /*1500*/  VIADD R63, R61, UR42 ;  /* 0x0000002a3d3f7c36 */ /* 0x000fe20008000000 */
[----:B------:R-:W-:Y:S01]  /*1510*/  ULOP3.LUT UR45, UR5, 0x10000, URZ, 0xfc, !UPT ;  /* 0x00010000052d7892 */ /* 0x000fe2000f8efc3f */
[----:B------:R-:W-:-:S11]  /*1520*/  VIADD R65, R65, UR6 ;  /* 0x0000000641417c36 */ /* 0x000fd60008000000 */
.L_x_98:
[----:B------:R-:W-:Y:S01]  /*1530*/  SHF.L.U32 R0, R71, 0x1f, RZ ;  /* 0x0000001f47007819 */ /* 0x000fe200000006ff */
[----:B------:R-:W-:Y:S02]  /*1540*/  ULDC UR4, c[0x0][0x28c] ;  /* 0x0000a30000047ab9 */ /* 0x000fe40000000800 */
[----:B------:R-:W-:Y:S01]  /*1550*/  ISETP.LT.AND P1, PT, RZ, UR4, PT ;  /* 0x00000004ff007c0c */ /* 0x000fe2000bf21270 */
[----:B------:R-:W1:Y:S02]  /*1560*/  SYNCS.PHASECHK.TRANS64.TRYWAIT P0, [R61+UR42], R0 ;  /* 0x000000003d0075a7 */ /* 0x000e64000800016a */
[----:B01-34-:R-:W-:Y:S10]  /*1570*/  @!P0 BRA `(.L_x_15) ;  /* 0x0000004400988947 */ /* 0x01bff40003800000 */
.L_x_123:
[----:B------:R-:W-:Y:S05]  /*1580*/  @P1 BRA `(.L_x_16) ;  /* 0x0000000000401947 */ /* 0x000fea0003800000 */
[----:B-1----:R-:W-:Y:S01]  /*1590*/  MOV R0, 0x0 ;  /* 0x0000000000007802 */ /* 0x002fe20000000f00 */
[----:B------:R-:W-:Y:S01]  /*15a0*/  ULDC.64 UR4, c[0x4][0x68] ;  /* 0x01001a0000047ab9 */ /* 0x000fe20000000a00 */
[----:B------:R-:W-:Y:S01]  /*15b0*/  ULDC.64 UR6, c[0x4][0x8] ;  /* 0x0100020000067ab9 */ /* 0x000fe20000000a00 */
[----:B------:R-:W-:Y:S01]  /*15c0*/  IMAD.U32 R4, RZ, RZ, UR4 ;  /* 0x00000004ff047e24 */ /* 0x000fe2000f8e00ff */
[----:B------:R1:W2:Y:S01]  /*15d0*/  LDC.64 R14, c[0x4][R0] ;  /* 0x01000000000e7b82 */ /* 0x0002a20000000a00 */
[----:B------:R-:W-:Y:S01]  /*15e0*/  IMAD.U32 R5, RZ, RZ, UR5 ;  /* 0x00000005ff057e24 */ /* 0x000fe2000f8e00ff */
[----:B------:R-:W-:Y:S01]  /*15f0*/  ULDC.64 UR4, c[0x4][0x70] ;  /* 0x01001c0000047ab9 */ /* 0x000fe20000000a00 */
[----:B------:R-:W-:Y:S02]  /*1600*/  IMAD.U32 R10, RZ, RZ, UR6 ;  /* 0x00000006ff0a7e24 */ /* 0x000fe4000f8e00ff */
[----:B------:R-:W-:Y:S02]  /*1610*/  IMAD.U32 R6, RZ, RZ, UR4 ;  /* 0x00000004ff067e24 */ /* 0x000fe4000f8e00ff */
[----:B------:R-:W-:-:S02]  /*1620*/  IMAD.U32 R7, RZ, RZ, UR5 ;  /* 0x00000005ff077e24 */ /* 0x000fc4000f8e00ff */
[----:B------:R-:W-:Y:S02]  /*1630*/  IMAD.U32 R11, RZ, RZ, UR7 ;  /* 0x00000007ff0b7e24 */ /* 0x000fe4000f8e00ff */
[----:B------:R-:W-:Y:S02]  /*1640*/  IMAD.MOV.U32 R8, RZ, RZ, 0x1e1 ;  /* 0x000001e1ff087424 */ /* 0x000fe400078e00ff */
[----:B0-----:R-:W-:Y:S02]  /*1650*/  IMAD.MOV.U32 R12, RZ, RZ, 0x1 ;  /* 0x00000001ff0c7424 */ /* 0x001fe400078e00ff */
[----:B-1----:R-:W-:-:S07]  /*1660*/  IMAD.MOV.U32 R13, RZ, RZ, RZ ;  /* 0x000000ffff0d7224 */ /* 0x002fce00078e00ff */
[----:B------:R-:W-:-:S07]  /*1670*/  LEPC R20, `(.L_x_16) ;  /* 0x000000001014794e */ /* 0x000fce0000000000 */
[----:B--2--5:R-:W-:Y:S05]  /*1680*/  CALL.ABS.NOINC R14 ;  /* 0x000000000e007343 */ /* 0x024fea0003c00000 */
.L_x_16:
[----:B------:R-:W-:-:S13]  /*1690*/  ISETP.NE.AND P0, PT, R70, 0x3, PT ;  /* 0x000000034600780c */ /* 0x000fda0003f05270 */
[----:B------:R-:W-:Y:S05]  /*16a0*/  @!P0 BRA `(.L_x_17) ;  /* 0x0000000000048947 */ /* 0x000fea0003800000 */
[----:B------:R-:W-:Y:S01]  /*16b0*/  BPT.TRAP 0x1 ;  /* 0x000000040000795c */ /* 0x000fe20000300000 */
.L_x_17:
[----:B------:R-:W-:Y:S02]  /*16c0*/  IMAD.U32 R3, RZ, RZ, UR38 ;  /* 0x00000026ff037e24 */ /* 0x000fe4000f8e00ff */
[----:B-1----:R-:W-:-:S03]  /*16d0*/  IMAD.U32 R0, RZ, RZ, UR39 ;  /* 0x00000027ff007e24 */ /* 0x002fc6000f8e00ff */
[----:B------:R-:W-:Y:S02]  /*16e0*/  LEA R3, R3, UR41, 0x3 ;  /* 0x0000002903037c11 */ /* 0x000fe4000f8e18ff */
[----:B------:R-:W-:-:S04]  /*16f0*/  SHF.L.U32 R0, R0, 0x1f, RZ ;  /* 0x0000001f00007819 */ /* 0x000fc800000006ff */
[----:B------:R1:W2:Y:S01]  /*1700*/  SYNCS.PHASECHK.TRANS64.TRYWAIT P1, [R3+URZ], R0 ;  /* 0x00000000030075a7 */ /* 0x0002a2000802017f */
[----:B------:R-:W-:Y:S05]  /*1710*/  @!P0 BRA `(.L_x_18) ;  /* 0x0000000000048947 */ /* 0x000fea0003800000 */
[----:B------:R-:W-:Y:S01]  /*1720*/  BPT.TRAP 0x1 ;  /* 0x000000040000795c */ /* 0x000fe20000300000 */
.L_x_18:
[----:B--2---:R-:W-:Y:S05]  /*1730*/  @P1 BRA `(.L_x_19) ;  /* 0x0000000000081947 */ /* 0x004fea0003800000 */
[----:B------:R-:W2:Y:S02]  /*1740*/  SYNCS.PHASECHK.TRANS64.TRYWAIT P1, [R3+URZ], R0 ;  /* 0x00000000030075a7 */ /* 0x000ea4000802017f */
[----:B--2---:R-:W-:Y:S05]  /*1750*/  @!P1 BRA `(.L_x_20) ;  /* 0x0000004400349947 */ /* 0x004fea0003800000 */
.L_x_19:
[----:B------:R-:W-:Y:S05]  /*1760*/  WARPSYNC.ALL ;  /* 0x0000000000007948 */ /* 0x000fea0003800000 */
[----:B------:R-:W-:Y:S01]  /*1770*/  ULEA UR8, UR38, UR44, 0x9 ;  /* 0x0000002c26087291 */ /* 0x000fe2000f8e483f */
[----:B------:R-:W-:Y:S01]  /*1780*/  WARPGROUP.ARRIVE ;  /* 0x00000000000079c5 */ /* 0x000fe20000000000 */
[----:B------:R-:W-:Y:S01]  /*1790*/  ULEA UR9, UR38, UR45, 0x9 ;  /* 0x0000002d26097291 */ /* 0x000fe2000f8e483f */
[----:B-12---:R-:W-:Y:S01]  /*17a0*/  IMAD.U32 R0, RZ, RZ, UR43 ;  /* 0x0000002bff007e24 */ /* 0x006fe2000f8e00ff */
[----:B------:R-:W-:Y:S01]  /*17b0*/  UMOV UR5, 0x40000040 ;  /* 0x4000004000057882 */ /* 0x000fe20000000000 */
[----:B------:R-:W-:-:S02]  /*17c0*/  UMOV UR7, 0x40000040 ;  /* 0x4000004000077882 */ /* 0x000fc40000000000 */
[----:B------:R-:W-:Y:S01]  /*17d0*/  UMOV UR4, UR8 ;  /* 0x0000000800047c82 */ /* 0x000fe20008000000 */
[----:B------:R-:W-:Y:S01]  /*17e0*/  ISETP.GE.AND P1, PT, R0, 0x1, PT ;  /* 0x000000010000780c */ /* 0x000fe20003f26270 */
[----:B------:R-:W-:Y:S02]  /*17f0*/  UMOV UR6, UR9 ;  /* 0x0000000900067c82 */ /* 0x000fe40008000000 */
[----:B------:R-:W-:Y:S01]  /*1800*/  HGMMA.64x64x8.F32.TF32 R24, gdesc[UR4], RZ, !UPT, gsb0 ;  /* 0x04e00000041879f0 */ /* 0x000fe2000c0028ff */
[----:B------:R-:W-:Y:S02]  /*1810*/  UIADD3 UR4, UR8, 0x2, URZ ;  /* 0x0000000208047890 */ /* 0x000fe4000fffe03f */
[----:B------:R-:W-:Y:S01]  /*1820*/  UIADD3 UR6, UR9, 0x2, URZ ;  /* 0x0000000209067890 */ /* 0x000fe2000fffe03f */
[----:B------:R-:W-:Y:S01]  /*1830*/  UMOV UR5, 0x40000040 ;  /* 0x4000004000057882 */ /* 0x000fe20000000000 */
[----:B------:R-:W-:Y:S01]  /*1840*/  UMOV UR7, 0x40000040 ;  /* 0x4000004000077882 */ /* 0x000fe20000000000 */
[----:B------:R-:W-:-:S02]  /*1850*/  WARPGROUP.DEPBAR.LE gsb0, 0x0 ;  /* 0x00008000000079c5 */ /* 0x000fc40000010000 */
[----:B------:R-:W-:-:S06]  /*1860*/  WARPGROUP.ARRIVE ;  /* 0x00000000000079c5 */ /* 0x000fcc0000000000 */
[----:B------:R-:W-:Y:S01]  /*1870*/  HGMMA.64x64x8.F32.TF32 R24, gdesc[UR4], R24, gsb0 ;  /* 0x04e00000041879f0 */ /* 0x000fe20008002818 */
[----:B------:R-:W-:Y:S02]  /*1880*/  UIADD3 UR4, UR8, 0x4, URZ ;  /* 0x0000000408047890 */ /* 0x000fe4000fffe03f */
[----:B------:R-:W-:Y:S01]  /*1890*/  UIADD3 UR6, UR9, 0x4, URZ ;  /* 0x0000000409067890 */ /* 0x000fe2000fffe03f */
[----:B------:R-:W-:Y:S01]  /*18a0*/  UMOV UR5, 0x40000040 ;  /* 0x4000004000057882 */ /* 0x000fe20000000000 */
[----:B------:R-:W-:Y:S01]  /*18b0*/  UMOV UR7, 0x40000040 ;  /* 0x4000004000077882 */ /* 0x000fe20000000000 */
[----:B------:R-:W-:Y:S02]  /*18c0*/  WARPGROUP.DEPBAR.LE gsb0, 0x0 ;  /* 0x00008000000079c5 */ /* 0x000fe40000010000 */
        /* <DEDUP_REMOVED lines=8> */
[----:B------:R-:W-:Y:S03]  /*1950*/  HGMMA.64x64x8.F32.TF32 R24, gdesc[UR4], R24, gsb0 ;  /* 0x04e00000041879f0 */ /* 0x000fe60008002818 */
[----:B------:R-:W-:Y:S02]  /*1960*/  WARPGROUP.DEPBAR.LE gsb0, 0x0 ;  /* 0x00008000000079c5 */ /* 0x000fe40000010000 */
[----:B------:R-:W-:Y:S05]  /*1970*/  @!P1 BRA `(.L_x_21) ;  /* 0x0000000400109947 */ /* 0x000fea0003800000 */
[----:B------:R-:W-:Y:S01]  /*1980*/  UIADD3 UR4, UR38, 0x1, URZ ;  /* 0x0000000126047890 */ /* 0x000fe2000fffe03f */
[----:B------:R-:W-:Y:S01]  /*1990*/  IMAD.U32 R0, RZ, RZ, UR43 ;  /* 0x0000002bff007e24 */ /* 0x000fe2000f8e00ff */
[----:B------:R-:W-:Y:S02]  /*19a0*/  UMOV UR9, UR38 ;  /* 0x0000002600097c82 */ /* 0x000fe40008000000 */
[----:B------:R-:W-:-:S04]  /*19b0*/  UISETP.NE.AND UP0, UPT, UR4, 0x7, UPT ;  /* 0x000000070400788c */ /* 0x000fc8000bf05270 */
[----:B------:R-:W-:Y:S02]  /*19c0*/  USEL UR5, URZ, 0x1, UP0 ;  /* 0x000000013f057887 */ /* 0x000fe40008000000 */
[----:B------:R-:W-:Y:S02]  /*19d0*/  USEL UR8, UR4, URZ, UP0 ;  /* 0x0000003f04087287 */ /* 0x000fe40008000000 */
[----:B------:R-:W-:-:S06]  /*19e0*/  ULOP3.LUT UR5, UR39, UR5, URZ, 0x3c, !UPT ;  /* 0x0000000527057292 */ /* 0x000fcc000f8e3c3f */
[----:B------:R-:W-:-:S07]  /*19f0*/  IMAD.U32 R5, RZ, RZ, UR5 ;  /* 0x00000005ff057e24 */ /* 0x000fce000f8e00ff */
.L_x_28:
[----:B-12---:R-:W-:Y:S05]  /*1a00*/  @!P0 BRA `(.L_x_22) ;  /* 0x0000000000048947 */ /* 0x006fea0003800000 */
[----:B------:R-:W-:Y:S01]  /*1a10*/  BPT.TRAP 0x1 ;  /* 0x000000040000795c */ /* 0x000fe20000300000 */
.L_x_22:
[----:B------:R-:W-:Y:S01]  /*1a20*/  ULEA UR4, UR8, UR41, 0x3 ;  /* 0x0000002908047291 */ /* 0x000fe2000f8e183f */
[----:B------:R-:W-:-:S08]  /*1a30*/  SHF.L.U32 R3, R5, 0x1f, RZ ;  /* 0x0000001f05037819 */ /* 0x000fd000000006ff */
[----:B------:R1:W2:Y:S01]  /*1a40*/  SYNCS.PHASECHK.TRANS64.TRYWAIT P1, [UR4], R3 ;  /* 0x00000003ff0075a7 */ /* 0x0002a20008020144 */
[----:B------:R-:W-:Y:S05]  /*1a50*/  @!P0 BRA `(.L_x_23) ;  /* 0x0000000000048947 */ /* 0x000fea0003800000 */
[----:B------:R-:W-:Y:S01]  /*1a60*/  BPT.TRAP 0x1 ;  /* 0x000000040000795c */ /* 0x000fe20000300000 */
.L_x_23:
[----:B--2---:R-:W-:Y:S05]  /*1a70*/  @P1 BRA `(.L_x_24) ;  /* 0x0000000000081947 */ /* 0x004fea0003800000 */
[----:B------:R-:W2:Y:S02]  /*1a80*/  SYNCS.PHASECHK.TRANS64.TRYWAIT P1, [UR4], R3 ;  /* 0x00000003ff0075a7 */ /* 0x000ea40008020144 */
[----:B--2---:R-:W-:Y:S05]  /*1a90*/  @!P1 BRA `(.L_x_25) ;  /* 0x0000004000789947 */ /* 0x004fea0003800000 */
.L_x_24:
[----:B------:R-:W-:Y:S01]  /*1aa0*/  ULEA UR10, UR8, UR44, 0x9 ;  /* 0x0000002c080a7291 */ /* 0x000fe2000f8e483f */
[----:B------:R-:W-:Y:S01]  /*1ab0*/  WARPGROUP.ARRIVE ;  /* 0x00000000000079c5 */ /* 0x000fe20000000000 */
[----:B------:R-:W-:Y:S01]  /*1ac0*/  ULEA UR11, UR8, UR45, 0x9 ;  /* 0x0000002d080b7291 */ /* 0x000fe2000f8e483f */
[----:B------:R-:W-:Y:S01]  /*1ad0*/  UMOV UR5, 0x40000040 ;  /* 0x4000004000057882 */ /* 0x000fe20000000000 */
[----:B------:R-:W-:-:S03]  /*1ae0*/  UMOV UR7, 0x40000040 ;  /* 0x4000004000077882 */ /* 0x000fc60000000000 */
[----:B------:R-:W-:Y:S02]  /*1af0*/  UMOV UR4, UR10 ;  /* 0x0000000a00047c82 */ /* 0x000fe40008000000 */
[----:B------:R-:W-:Y:S02]  /*1b00*/  UMOV UR6, UR11 ;  /* 0x0000000b00067c82 */ /* 0x000fe40008000000 */
[----:B------:R-:W-:Y:S01]  /*1b10*/  HGMMA.64x64x8.F32.TF32 R24, gdesc[UR4], R24, gsb0 ;  /* 0x04e00000041879f0 */ /* 0x000fe20008002818 */
        /* <DEDUP_REMOVED lines=23> */
[----:B------:R-:W-:Y:S01]  /*1c90*/  BPT.TRAP 0x1 ;  /* 0x000000040000795c */ /* 0x000fe20000300000 */
.L_x_26:
[----:B------:R-:W-:Y:S01]  /*1ca0*/  ULEA UR4, UR9, UR41, 0x3 ;  /* 0x0000002909047291 */ /* 0x000fe2000f8e183f */
[----:B------:R-:W-:-:S03]  /*1cb0*/  ISETP.GT.U32.AND P1, PT, R16, 0x1, PT ;  /* 0x000000011000780c */ /* 0x000fc60003f24070 */
[----:B------:R-:W-:-:S04]  /*1cc0*/  UIADD3 UR4, UR4, 0x38, URZ ;  /* 0x0000003804047890 */ /* 0x000fc8000fffe03f */
[----:B------:R-:W-:-:S09]  /*1cd0*/  UPRMT UR4, URZ, 0x654, UR4 ;  /* 0x000006543f047896 */ /* 0x000fd20008000004 */
[----:B------:R-:W-:Y:S01]  /*1ce0*/  SYNCS.ARRIVE.TRANS64.RED.A1T0 RZ, [UR4], RZ ;  /* 0x000000ffffff79a7 */ /* 0x000fe20008100404 */
[----:B------:R-:W-:Y:S05]  /*1cf0*/  @P1 BRA `(.L_x_27) ;  /* 0x0000000000041947 */ /* 0x000fea0003800000 */
[----:B------:R-:W-:Y:S01]  /*1d00*/  BPT.TRAP 0x1 ;  /* 0x000000040000795c */ /* 0x000fe20000300000 */
.L_x_27:
[----:B------:R-:W-:Y:S01]  /*1d10*/  UIADD3 UR8, UR8, 0x1, URZ ;  /* 0x0000000108087890 */ /* 0x000fe2000fffe03f */
[C---:B------:R-:W-:Y:S01]  /*1d20*/  ISETP.GT.AND P1, PT, R0.reuse, 0x1, PT ;  /* 0x000000010000780c */ /* 0x040fe20003f24270 */
[----:B------:R-:W-:Y:S01]  /*1d30*/  UIADD3 UR9, UR9, 0x1, URZ ;  /* 0x0000000109097890 */ /* 0x000fe2000fffe03f */
[----:B------:R-:W-:Y:S01]  /*1d40*/  VIADD R0, R0, 0xffffffff ;  /* 0xffffffff00007836 */ /* 0x000fe20000000000 */
[----:B------:R-:W-:Y:S02]  /*1d50*/  UISETP.NE.AND UP0, UPT, UR8, 0x7, UPT ;  /* 0x000000070800788c */ /* 0x000fe4000bf05270 */
[----:B------:R-:W-:Y:S02]  /*1d60*/  UISETP.NE.AND UP1, UPT, UR9, 0x7, UPT ;  /* 0x000000070900788c */ /* 0x000fe4000bf25270 */
[----:B------:R-:W-:Y:S02]  /*1d70*/  USEL UR4, URZ, 0x1, UP0 ;  /* 0x000000013f047887 */ /* 0x000fe40008000000 */
[----:B------:R-:W-:-:S02]  /*1d80*/  USEL UR8, UR8, URZ, UP0 ;  /* 0x0000003f08087287 */ /* 0x000fc40008000000 */
[----:B------:R-:W-:Y:S02]  /*1d90*/  USEL UR9, UR9, URZ, UP1 ;  /* 0x0000003f09097287 */ /* 0x000fe40008800000 */
[----:B------:R-:W-:Y:S01]  /*1da0*/  LOP3.LUT R5, R5, UR4, RZ, 0x3c, !PT ;  /* 0x0000000405057c12 */ /* 0x000fe2000f8e3cff */
[----:B------:R-:W-:Y:S09]  /*1db0*/  @P1 BRA `(.L_x_28) ;  /* 0xfffffffc00101947 */ /* 0x000ff2000383ffff */
.L_x_21:
[----:B------:R-:W3:Y:S01]  /*1dc0*/  LDC R0, c[0x0][0x28c] ;  /* 0x0000a300ff007b82 */ /* 0x000ee20000000800 */
[----:B------:R4:W-:Y:S01]  /*1dd0*/  SYNCS.ARRIVE.TRANS64.A1T0 RZ, [R62+UR47], RZ ;  /* 0x000000ff3eff79a7 */ /* 0x0009e2000810002f */
[----:B---3--:R-:W-:-:S13]  /*1de0*/  ISETP.GE.AND P1, PT, R0, 0x1, PT ;  /* 0x000000010000780c */ /* 0x008fda0003f26270 */
[----:B----4-:R-:W-:Y:S05]  /*1df0*/  @!P1 BRA `(.L_x_29) ;  /* 0x00000000003c9947 */ /* 0x010fea0003800000 */
[----:B------:R-:W-:Y:S05]  /*1e00*/  @!P0 BRA `(.L_x_30) ;  /* 0x0000000000048947 */ /* 0x000fea0003800000 */
[----:B------:R-:W-:Y:S01]  /*1e10*/  BPT.TRAP 0x1 ;  /* 0x000000040000795c */ /* 0x000fe20000300000 */
.L_x_30:
[----:B------:R-:W-:Y:S01]  /*1e20*/  UIADD3 UR6, UR43, UR38, URZ ;  /* 0x000000262b067290 */ /* 0x000fe2000fffe03f */
[----:B------:R-:W-:-:S03]  /*1e30*/  ISETP.GT.U32.AND P0, PT, R16, 0x1, PT ;  /* 0x000000011000780c */ /* 0x000fc60003f04070 */
[----:B------:R-:W-:-:S04]  /*1e40*/  UIMAD.WIDE.U32 UR4, UR6, 0x24924925, URZ ;  /* 0x24924925060478a5 */ /* 0x000fc8000f8e003f */
[----:B------:R-:W-:-:S04]  /*1e50*/  UIADD3 UR4, UR6, -UR5, URZ ;  /* 0x8000000506047290 */ /* 0x000fc8000fffe03f */
[----:B------:R-:W-:-:S04]  /*1e60*/  ULEA.HI UR4, UR4, UR5, URZ, 0x1f ;  /* 0x0000000504047291 */ /* 0x000fc8000f8ff83f */
[----:B------:R-:W-:-:S04]  /*1e70*/  USHF.R.U32.HI UR4, URZ, 0x2, UR4 ;  /* 0x000000023f047899 */ /* 0x000fc80008011604 */
[----:B------:R-:W-:-:S04]  /*1e80*/  UIMAD UR4, UR4, -0x7, UR6 ;  /* 0xfffffff9040478a4 */ /* 0x000fc8000f8e0206 */
[----:B------:R-:W-:-:S04]  /*1e90*/  ULEA UR4, UR4, UR41, 0x3 ;  /* 0x0000002904047291 */ /* 0x000fc8000f8e183f */
[----:B------:R-:W-:-:S04]  /*1ea0*/  UIADD3 UR4, UR4, 0x38, URZ ;  /* 0x0000003804047890 */ /* 0x000fc8000fffe03f */
[----:B------:R-:W-:-:S09]  /*1eb0*/  UPRMT UR4, URZ, 0x654, UR4 ;  /* 0x000006543f047896 */ /* 0x000fd20008000004 */
[----:B------:R-:W-:Y:S01]  /*1ec0*/  SYNCS.ARRIVE.TRANS64.RED.A1T0 RZ, [UR4], RZ ;  /* 0x000000ffffff79a7 */ /* 0x000fe20008100404 */
[----:B------:R-:W-:Y:S05]  /*1ed0*/  @P0 BRA `(.L_x_29) ;  /* 0x0000000000040947 */ /* 0x000fea0003800000 */
[----:B------:R-:W-:Y:S01]  /*1ee0*/  BPT.TRAP 0x1 ;  /* 0x000000040000795c */ /* 0x000fe20000300000 */
.L_x_29:
[----:B------:R-:W-:Y:S01]  /*1ef0*/  SHF.L.U32 R0, R71, 0x1f, RZ ;  /* 0x0000001f47007819 */ /* 0x000fe200000006ff */
[----:B------:R-:W-:Y:S01]  /*1f00*/  UIADD3 UR38, UR46, UR38, URZ ;  /* 0x000000262e267290 */ /* 0x000fe2000fffe03f */
[----:B------:R-:W3:Y:S01]  /*1f10*/  LDC R7, c[0x0][0x288] ;  /* 0x0000a200ff077b82 */ /* 0x000ee20000000800 */
[----:B------:R-:W-:Y:S01]  /*1f20*/  UISETP.GE.U32.AND UP1, UPT, UR46, 0x7, UPT ;  /* 0x000000072e00788c */ /* 0x000fe2000bf26070 */
[----:B------:R-:W-:Y:S01]  /*1f30*/  IMAD.SHL.U32 R8, R60, 0x2, RZ ;  /* 0x000000023c087824 */ /* 0x000fe200078e00ff */
[----:B------:R-:W-:Y:S02]  /*1f40*/  UISETP.GT.U32.AND UP0, UPT, UR38, 0x6, UPT ;  /* 0x000000062600788c */ /* 0x000fe4000bf04070 */
[----:B------:R-:W-:Y:S02]  /*1f50*/  UIMAD.WIDE.U32 UR4, UR38, 0x24924925, URZ ;  /* 0x24924925260478a5 */ /* 0x000fe4000f8e003f */
[----:B------:R-:W-:Y:S01]  /*1f60*/  UISETP.LT.U32.AND UP0, UPT, UR46, 0x7, UP0 ;  /* 0x000000072e00788c */ /* 0x000fe20008701070 */
[----:B------:R-:W4:Y:S01]  /*1f70*/  SYNCS.PHASECHK.TRANS64.TRYWAIT P0, [R61+UR42+0x10], R0 ;  /* 0x000010003d0075a7 */ /* 0x000f22000800016a */
[----:B------:R-:W-:Y:S01]  /*1f80*/  UIADD3 UR4, UR38, -UR5, URZ ;  /* 0x8000000526047290 */ /* 0x000fe2000fffe03f */
[----:B------:R-:W-:Y:S01]  /*1f90*/  SHF.R.S32.HI R9, RZ, 0x1f, R8 ;  /* 0x0000001fff097819 */ /* 0x000fe20000011408 */
[----:B------:R-:W-:-:S02]  /*1fa0*/  USEL UR6, URZ, 0x1, !UP0 ;  /* 0x000000013f067887 */ /* 0x000fc4000c000000 */
[----:B------:R-:W-:Y:S02]  /*1fb0*/  ULEA.HI UR4, UR4, UR5, URZ, 0x1f ;  /* 0x0000000504047291 */ /* 0x000fe4000f8ff83f */
[----:B------:R-:W-:Y:S02]  /*1fc0*/  ULOP3.LUT UR39, UR39, UR6, URZ, 0x3c, !UPT ;  /* 0x0000000627277292 */ /* 0x000fe4000f8e3c3f */
[----:B------:R-:W-:-:S04]  /*1fd0*/  USHF.R.U32.HI UR4, URZ, 0x2, UR4 ;  /* 0x000000023f047899 */ /* 0x000fc80008011604 */
[----:B------:R-:W-:Y:S02]  /*1fe0*/  @UP1 ULOP3.LUT UR39, UR39, 0x1, UR4, 0x78, !UPT ;  /* 0x0000000127271892 */ /* 0x000fe4000f8e7804 */
[----:B------:R-:W-:Y:S01]  /*1ff0*/  UIMAD UR38, UR4, -0x7, UR38 ;  /* 0xfffffff9042678a4 */ /* 0x000fe2000f8e0226 */
[----:B---34-:R-:W-:Y:S11]  /*2000*/  @!P0 BRA `(.L_x_31) ;  /* 0x0000003c00348947 */ /* 0x018ff60003800000 */
.L_x_124:
[----:B---3--:R-:W-:Y:S01]  /*2010*/  IMAD.SHL.U32 R0, R19, 0x40, RZ ;  /* 0x0000004013007824 */ /* 0x008fe200078e00ff */
[----:B------:R-:W-:Y:S01]  /*2020*/  ULDC UR6, c[0x0][0x284] ;  /* 0x0000a10000067ab9 */ /* 0x000fe20000000800 */
[----:B------:R-:W-:Y:S01]  /*2030*/  IMAD.SHL.U32 R14, R22, 0x40, RZ ;  /* 0x00000040160e7824 */ /* 0x000fe200078e00ff */
[----:B------:R-:W-:Y:S01]  /*2040*/  SHF.R.S32.HI R11, RZ, 0x1f, R2 ;  /* 0x0000001fff0b7819 */ /* 0x000fe20000011402 */
[----:B------:R-:W-:Y:S01]  /*2050*/  ULDC.64 UR4, c[0x0][0x5d0] ;  /* 0x0001740000047ab9 */ /* 0x000fe20000000a00 */
[----:B------:R-:W-:Y:S01]  /*2060*/  ISETP.GE.AND P0, PT, R0, UR6, PT ;  /* 0x0000000600007c0c */ /* 0x000fe2000bf06270 */
[----:B--2---:R-:W-:Y:S01]  /*2070*/  IMAD.WIDE.U32 R4, R2, UR4, R8 ;  /* 0x0000000402047c25 */ /* 0x004fe2000f8e0008 */
[----:B------:R-:W-:Y:S02]  /*2080*/  SHF.R.S32.HI R15, RZ, 0x1f, R14 ;  /* 0x0000001fff0f7819 */ /* 0x000fe4000001140e */
[C---:B------:R-:W-:Y:S01]  /*2090*/  ISETP.GE.OR P0, PT, R14.reuse, R7, P0 ;  /* 0x000000070e00720c */ /* 0x040fe20000706670 */
[----:B-1----:R-:W-:Y:S01]  /*20a0*/  IMAD R3, R11, UR4, RZ ;  /* 0x000000040b037c24 */ /* 0x002fe2000f8e02ff */
[----:B------:R-:W-:-:S03]  /*20b0*/  IADD3 R4, P1, R14, R4, RZ ;  /* 0x000000040e047210 */ /* 0x000fc60007f3e0ff */
[----:B------:R-:W-:-:S05]  /*20c0*/  IMAD R3, R2, UR5, R3 ;  /* 0x0000000502037c24 */ /* 0x000fca000f8e0203 */
[----:B------:R-:W-:-:S03]  /*20d0*/  IADD3.X R5, R15, R5, R3, P1, !PT ;  /* 0x000000050f057210 */ /* 0x000fc60000ffe403 */
[----:B------:R-:W-:Y:S05]  /*20e0*/  @P0 BRA `(.L_x_32) ;  /* 0x0000002000a80947 */ /* 0x000fea0003800000 */
[----:B------:R-:W1:Y:S01]  /*20f0*/  LDC.64 R74, c[0x0][0x5c8] ;  /* 0x00017200ff4a7b82 */ /* 0x000e620000000a00 */
[----:B-----5:R-:W-:Y:S01]  /*2100*/  FSETP.NEU.AND P0, PT, R57, RZ, PT ;  /* 0x000000ff3900720b */ /* 0x020fe20003f0d000 */
[----:B------:R-:W-:Y:S01]  /*2110*/  IMAD R3, R60, -0x2, R7 ;  /* 0xfffffffe3c037824 */ /* 0x000fe200078e0207 */
[----:B------:R-:W-:Y:S01]  /*2120*/  BSSY B0, `(.L_x_32) ;  /* 0x0000226000007945 */ /* 0x000fe20003800000 */
[----:B------:R-:W-:-:S04]  /*2130*/  IMAD.WIDE R66, R19, 0x40, R58 ;  /* 0x0000004013427825 */ /* 0x000fc800078e023a */
[----:B------:R-:W-:Y:S02]  /*2140*/  IMAD.IADD R3, R3, 0x1, -R14 ;  /* 0x0000000103037824 */ /* 0x000fe400078e0a0e */
[----:B------:R-:W-:-:S03]  /*2150*/  IMAD.IADD R0, R65, 0x1, -R0 ;  /* 0x0000000141007824 */ /* 0x000fc600078e0a00 */
[----:B------:R-:W-:-:S04]  /*2160*/  ISETP.GT.AND P1, PT, R3, RZ, PT ;  /* 0x000000ff0300720c */ /* 0x000fc80003f24270 */
[----:B------:R-:W-:Y:S01]  /*2170*/  ISETP.GT.AND P2, PT, R0, RZ, P1 ;  /* 0x000000ff0000720c */ /* 0x000fe20000f44270 */
[-C--:B-1----:R-:W-:Y:S02]  /*2180*/  IMAD R6, R67, R74.reuse, RZ ;  /* 0x0000004a43067224 */ /* 0x082fe400078e02ff */
[----:B------:R-:W-:-:S04]  /*2190*/  IMAD.WIDE.U32 R68, R66, R74, R4 ;  /* 0x0000004a42447225 */ /* 0x000fc800078e0004 */
[----:B------:R-:W-:-:S04]  /*21a0*/  IMAD R5, R66, R75, R6 ;  /* 0x0000004b42057224 */ /* 0x000fc800078e0206 */
[----:B------:R-:W-:Y:S01]  /*21b0*/  IMAD.IADD R7, R69, 0x1, R5 ;  /* 0x0000000145077824 */ /* 0x000fe200078e0205 */
[----:B------:R-:W-:Y:S06]  /*21c0*/  @!P0 BRA `(.L_x_33) ;  /* 0x0000001400dc8947 */ /* 0x000fec0003800000 */
[----:B------:R-:W1:Y:S01]  /*21d0*/  LDC.64 R72, c[0x0][0x5b8] ;  /* 0x00016e00ff487b82 */ /* 0x000e620000000a00 */
[----:B------:R-:W-:-:S07]  /*21e0*/  ULDC.64 UR4, c[0x0][0x5c0] ;  /* 0x0001700000047ab9 */ /* 0x000fce0000000a00 */
[----:B------:R-:W2:Y:S08]  /*21f0*/  LDC.64 R76, c[0x0][0x5b0] ;  /* 0x00016c00ff4c7b82 */ /* 0x000eb00000000a00 */
[----:B------:R-:W0:Y:S01]  /*2200*/  LDC.64 R78, c[0x0][0x5a8] ;  /* 0x00016a00ff4e7b82 */ /* 0x000e220000000a00 */
[-C--:B-1----:R-:W-:Y:S02]  /*2210*/  IMAD R6, R11, R72.reuse, RZ ;  /* 0x000000480b067224 */ /* 0x082fe400078e02ff */
[----:B------:R-:W-:-:S04]  /*2220*/  IMAD.WIDE.U32 R4, R2, R72, R8 ;  /* 0x0000004802047225 */ /* 0x000fc800078e0008 */
[----:B------:R-:W-:Y:S01]  /*2230*/  IMAD R69, R2, R73, R6 ;  /* 0x0000004902457224 */ /* 0x000fe200078e0206 */
[----:B------:R-:W-:Y:S01]  /*2240*/  IADD3 R10, P0, R14, R4, RZ ;  /* 0x000000040e0a7210 */ /* 0x000fe20007f1e0ff */
[----:B--2---:R-:W-:-:S03]  /*2250*/  IMAD R4, R67, R76, RZ ;  /* 0x0000004c43047224 */ /* 0x004fc600078e02ff */
[----:B------:R-:W-:Y:S01]  /*2260*/  IADD3.X R11, R15, R5, R69, P0, !PT ;  /* 0x000000050f0b7210 */ /* 0x000fe200007fe445 */
[C---:B------:R-:W-:Y:S02]  /*2270*/  IMAD R73, R66.reuse, R77, R4 ;  /* 0x0000004d42497224 */ /* 0x040fe400078e0204 */
[----:B------:R-:W-:-:S04]  /*2280*/  IMAD.WIDE.U32 R4, R66, R76, R10 ;  /* 0x0000004c42047225 */ /* 0x000fc800078e000a */
[----:B------:R-:W-:Y:S01]  /*2290*/  IMAD.IADD R5, R5, 0x1, R73 ;  /* 0x0000000105057824 */ /* 0x000fe200078e0249 */
[----:B0-----:R-:W-:-:S04]  /*22a0*/  LEA R12, P0, R4, R78, 0x2 ;  /* 0x0000004e040c7211 */ /* 0x001fc800078010ff */
[----:B------:R-:W-:-:S05]  /*22b0*/  LEA.HI.X R13, R4, R79, R5, 0x2, P0 ;  /* 0x0000004f040d7211 */ /* 0x000fca00000f1405 */
[----:B------:R0:W2:Y:S01]  /*22c0*/  @P2 LDG.E.LTC128B R19, desc[UR36][R12.64] ;  /* 0x000000240c132981 */ /* 0x0000a2000c1e1920 */
[----:B------:R-:W-:Y:S01]  /*22d0*/  IMAD.WIDE.U32 R4, R66, R76, R14 ;  /* 0x0000004c42047225 */ /* 0x000fe200078e000e */
[----:B------:R-:W-:Y:S01]  /*22e0*/  LEA R6, P3, R68, UR4, 0x2 ;  /* 0x0000000444067c11 */ /* 0x000fe2000f8610ff */
[----:B------:R-:W-:Y:S01]  /*22f0*/  BSSY B1, `(.L_x_34) ;  /* 0x0000014000017945 */ /* 0x000fe20003800000 */
[----:B------:R-:W-:Y:S02]  /*2300*/  IADD3 R20, P0, R8, R4, RZ ;  /* 0x0000000408147210 */ /* 0x000fe40007f1e0ff */
[----:B------:R-:W-:Y:S02]  /*2310*/  LEA.HI.X R7, R68, UR5, R7, 0x2, P3 ;  /* 0x0000000544077c11 */ /* 0x000fe400098f1407 */
[----:B------:R-:W-:Y:S01]  /*2320*/  IADD3.X R21, R9, R73, R5, P0, !PT ;  /* 0x0000004909157210 */ /* 0x000fe200007fe405 */
[----:B0-----:R-:W-:Y:S01]  /*2330*/  IMAD.SHL.U32 R12, R76, 0x8, RZ ;  /* 0x000000084c0c7824 */ /* 0x001fe200078e00ff */
[----:B------:R-:W-:-:S02]  /*2340*/  ISETP.GT.AND P0, PT, R3, 0x1, PT ;  /* 0x000000010300780c */ /* 0x000fc40003f04270 */
[----:B------:R-:W-:Y:S01]  /*2350*/  SHF.L.U64.HI R13, R76, 0x3, R77 ;  /* 0x000000034c0d7819 */ /* 0x000fe2000001024d */
[----:B------:R-:W-:Y:S01]  /*2360*/  IMAD.WIDE.U32 R20, R2, R72, R20 ;  /* 0x0000004802147225 */ /* 0x000fe200078e0014 */
[----:B------:R-:W-:-:S03]  /*2370*/  ISETP.GT.AND P3, PT, R0, RZ, P0 ;  /* 0x000000ff0000720c */ /* 0x000fc60000764270 */
[----:B------:R-:W-:Y:S01]  /*2380*/  IMAD.WIDE.U32 R66, R66, R76, R12 ;  /* 0x0000004c42427225 */ /* 0x000fe200078e000c */
[----:B--2---:R-:W-:-:S05]  /*2390*/  LOP3.LUT R4, R19, 0xffffe000, RZ, 0xc0, !PT ;  /* 0xffffe00013047812 */ /* 0x004fca00078ec0ff */
[----:B------:R-:W-:Y:S01]  /*23a0*/  FMUL R5, R4, R57 ;  /* 0x0000003904057220 */ /* 0x000fe20000400000 */
[----:B------:R-:W-:-:S03]  /*23b0*/  LEA R4, P4, R20, R78, 0x2 ;  /* 0x0000004e14047211 */ /* 0x000fc600078810ff */
[----:B------:R-:W-:Y:S01]  /*23c0*/  FFMA R81, R24, R56, R5 ;  /* 0x0000003818517223 */ /* 0x000fe20000000005 */
[----:B------:R-:W-:-:S04]  /*23d0*/  IMAD.IADD R5, R69, 0x1, R21 ;  /* 0x0000000145057824 */ /* 0x000fc800078e0215 */
[----:B------:R-:W-:Y:S02]  /*23e0*/  F2FP.TF32.F32.PACK_B R81, R81 ;  /* 0x00000051ff51723e */ /* 0x000fe400024050ff */
[----:B------:R-:W-:-:S03]  /*23f0*/  LEA.HI.X R5, R20, R79, R5, 0x2, P4 ;  /* 0x0000004f14057211 */ /* 0x000fc600020f1405 */
[----:B------:R0:W-:Y:S01]  /*2400*/  @P2 STG.E desc[UR36][R6.64], R81 ;  /* 0x0000005106002986 */ /* 0x0001e2000c101924 */
[----:B------:R-:W-:Y:S05]  /*2410*/  @!P3 BRA `(.L_x_35) ;  /* 0x000000000004b947 */ /* 0x000fea0003800000 */
[----:B------:R1:W5:Y:S02]  /*2420*/  LDG.E.LTC128B R19, desc[UR36][R4.64+0x4] ;  /* 0x0000042404137981 */ /* 0x000364000c1e1920 */
.L_x_35:
[----:B------:R-:W-:Y:S05]  /*2430*/  BSYNC B1 ;  /* 0x0000000000017941 */ /* 0x000fea0003800000 */
.L_x_34:
[----:B-----5:R-:W-:Y:S01]  /*2440*/  LOP3.LUT R12, R19, 0xffffe000, RZ, 0xc0, !PT ;  /* 0xffffe000130c7812 */ /* 0x020fe200078ec0ff */
[----:B------:R-:W-:Y:S01]  /*2450*/  IMAD.IADD R73, R73, 0x1, R67 ;  /* 0x0000000149497824 */ /* 0x000fe200078e0243 */
[----:B------:R-:W-:Y:S02]  /*2460*/  IADD3 R10, P2, R10, R66, RZ ;  /* 0x000000420a0a7210 */ /* 0x000fe40007f5e0ff */
[----:B------:R-:W-:Y:S01]  /*2470*/  ISETP.GT.AND P1, PT, R0, 0x8, P1 ;  /* 0x000000080000780c */ /* 0x000fe20000f24270 */
[----:B------:R-:W-:Y:S02]  /*2480*/  FMUL R12, R12, R57 ;  /* 0x000000390c0c7220 */ /* 0x000fe40000400000 */
[----:B------:R-:W-:Y:S02]  /*2490*/  IMAD.X R11, R73, 0x1, R11, P2 ;  /* 0x00000001490b7824 */ /* 0x000fe400010e060b */
[----:B------:R-:W-:Y:S01]  /*24a0*/  FFMA R25, R25, R56, R12 ;  /* 0x0000003819197223 */ /* 0x000fe2000000000c */
[----:B------:R-:W-:-:S04]  /*24b0*/  LEA R12, P2, R10, R78, 0x2 ;  /* 0x0000004e0a0c7211 */ /* 0x000fc800078410ff */
[----:B------:R-:W-:Y:S02]  /*24c0*/  F2FP.TF32.F32.PACK_B R25, R25 ;  /* 0x00000019ff19723e */ /* 0x000fe400024050ff */
[----:B------:R-:W-:-:S03]  /*24d0*/  LEA.HI.X R13, R10, R79, R11, 0x2, P2 ;  /* 0x0000004f0a0d7211 */ /* 0x000fc600010f140b */
[----:B------:R2:W-:Y:S04]  /*24e0*/  @P3 STG.E desc[UR36][R6.64+0x4], R25 ;  /* 0x0000041906003986 */ /* 0x0005e8000c101924 */
[----:B------:R-:W3:Y:S01]  /*24f0*/  @P1 LDG.E.LTC128B R19, desc[UR36][R12.64] ;  /* 0x000000240c131981 */ /* 0x000ee2000c1e1920 */
[----:B------:R-:W-:Y:S01]  /*2500*/  IADD3 R14, P2, P3, R8, R66, R14 ;  /* 0x00000042080e7210 */ /* 0x000fe20007b5e00e */
[----:B------:R-:W-:Y:S01]  /*2510*/  BSSY B1, `(.L_x_36) ;  /* 0x0000011000017945 */ /* 0x000fe20003800000 */
[C---:B------:R-:W-:Y:S02]  /*2520*/  SHF.L.U64.HI R11, R74.reuse, 0x5, R75 ;  /* 0x000000054a0b7819 */ /* 0x040fe4000001024b */
[----:B------:R-:W-:Y:S02]  /*2530*/  IADD3.X R15, R9, R73, R15, P2, P3 ;  /* 0x00000049090f7210 */ /* 0x000fe400017e640f */
[----:B------:R-:W-:-:S02]  /*2540*/  LEA R10, P2, R74, R6, 0x5 ;  /* 0x000000064a0a7211 */ /* 0x000fc400078428ff */
[----:B------:R-:W-:Y:S01]  /*2550*/  ISETP.GT.AND P0, PT, R0, 0x8, P0 ;  /* 0x000000080000780c */ /* 0x000fe20000704270 */
[----:B------:R-:W-:-:S04]  /*2560*/  IMAD.WIDE.U32 R14, R2, R72, R14 ;  /* 0x00000048020e7225 */ /* 0x000fc800078e000e */
[----:B------:R-:W-:Y:S02]  /*2570*/  IMAD.X R11, R11, 0x1, R7, P2 ;  /* 0x000000010b0b7824 */ /* 0x000fe400010e0607 */
[----:B------:R-:W-:Y:S01]  /*2580*/  IMAD.IADD R2, R69, 0x1, R15 ;  /* 0x0000000145027824 */ /* 0x000fe200078e020f */
[----:B---3--:R-:W-:-:S05]  /*2590*/  LOP3.LUT R8, R19, 0xffffe000, RZ, 0xc0, !PT ;  /* 0xffffe00013087812 */ /* 0x008fca00078ec0ff */
[----:B------:R-:W-:Y:S01]  /*25a0*/  FMUL R9, R8, R57 ;  /* 0x0000003908097220 */ /* 0x000fe20000400000 */
[----:B------:R-:W-:-:S03]  /*25b0*/  LEA R8, P3, R14, R78, 0x2 ;  /* 0x0000004e0e087211 */ /* 0x000fc600078610ff */
[----:B------:R-:W-:Y:S01]  /*25c0*/  FFMA R21, R26, R56, R9 ;  /* 0x000000381a157223 */ /* 0x000fe20000000009 */
[----:B------:R-:W-:-:S04]  /*25d0*/  LEA.HI.X R9, R14, R79, R2, 0x2, P3 ;  /* 0x0000004f0e097211 */ /* 0x000fc800018f1402 */
[----:B------:R-:W-:-:S05]  /*25e0*/  F2FP.TF32.F32.PACK_B R21, R21 ;  /* 0x00000015ff15723e */ /* 0x000fca00024050ff */
[----:B------:R2:W-:Y:S01]  /*25f0*/  @P1 STG.E desc[UR36][R10.64], R21 ;  /* 0x000000150a001986 */ /* 0x0005e2000c101924 */
[----:B------:R-:W-:Y:S05]  /*2600*/  @!P0 BRA `(.L_x_37) ;  /* 0x0000000000048947 */ /* 0x000fea0003800000 */
[----:B------:R3:W5:Y:S02]  /*2610*/  LDG.E.LTC128B R19, desc[UR36][R8.64+0x4] ;  /* 0x0000042408137981 */ /* 0x000764000c1e1920 */
.L_x_37:
[----:B------:R-:W-:Y:S05]  /*2620*/  BSYNC B1 ;  /* 0x0000000000017941 */ /* 0x000fea0003800000 */
.L_x_36:
[----:B-----5:R-:W-:Y:S01]  /*2630*/  LOP3.LUT R2, R19, 0xffffe000, RZ, 0xc0, !PT ;  /* 0xffffe00013027812 */ /* 0x020fe200078ec0ff */
[----:B------:R-:W-:Y:S01]  /*2640*/  BSSY B1, `(.L_x_38) ;  /* 0x0000009000017945 */ /* 0x000fe20003800000 */
[----:B------:R-:W-:-:S03]  /*2650*/  ISETP.GT.AND P1, PT, R3, 0x8, PT ;  /* 0x000000080300780c */ /* 0x000fc60003f24270 */
[----:B------:R-:W-:Y:S01]  /*2660*/  FMUL R2, R2, R57 ;  /* 0x0000003902027220 */ /* 0x000fe20000400000 */
[----:B------:R-:W-:-:S03]  /*2670*/  ISETP.GT.AND P2, PT, R0, RZ, P1 ;  /* 0x000000ff0000720c */ /* 0x000fc60000f44270 */
[----:B------:R-:W-:-:S05]  /*2680*/  FFMA R27, R27, R56, R2 ;  /* 0x000000381b1b7223 */ /* 0x000fca0000000002 */
[----:B------:R-:W-:-:S05]  /*2690*/  F2FP.TF32.F32.PACK_B R27, R27 ;  /* 0x0000001bff1b723e */ /* 0x000fca00024050ff */
[----:B------:R4:W-:Y:S01]  /*26a0*/  @P0 STG.E desc[UR36][R10.64+0x4], R27 ;  /* 0x0000041b0a000986 */ /* 0x0009e2000c101924 */
[----:B------:R-:W-:Y:S05]  /*26b0*/  @!P2 BRA `(.L_x_39) ;  /* 0x000000000004a947 */ /* 0x000fea0003800000 */
[----:B------:R0:W5:Y:S02]  /*26c0*/  LDG.E.LTC128B R19, desc[UR36][R4.64+0x20] ;  /* 0x0000202404137981 */ /* 0x000164000c1e1920 */
.L_x_39:
[----:B------:R-:W-:Y:S05]  /*26d0*/  BSYNC B1 ;  /* 0x0000000000017941 */ /* 0x000fea0003800000 */
.L_x_38:
        /* <DEDUP_REMOVED lines=10> */
.L_x_41:
[----:B------:R-:W-:Y:S05]  /*2780*/  BSYNC B1 ;  /* 0x0000000000017941 */ /* 0x000fea0003800000 */
.L_x_40:
[----:B-----5:R-:W-:Y:S01]  /*2790*/  LOP3.LUT R2, R19, 0xffffe000, RZ, 0xc0, !PT ;  /* 0xffffe00013027812 */ /* 0x020fe200078ec0ff */
[----:B------:R-:W-:Y:S01]  /*27a0*/  BSSY B1, `(.L_x_42) ;  /* 0x0000008000017945 */ /* 0x000fe20003800000 */
[----:B------:R-:W-:-:S03]  /*27b0*/  ISETP.GT.AND P1, PT, R0, 0x8, P1 ;  /* 0x000000080000780c */ /* 0x000fc60000f24270 */
[----:B------:R-:W-:-:S04]  /*27c0*/  FMUL R2, R2, R57 ;  /* 0x0000003902027220 */ /* 0x000fc80000400000 */
[----:B------:R-:W-:-:S05]  /*27d0*/  FFMA R29, R29, R56, R2 ;  /* 0x000000381d1d7223 */ /* 0x000fca0000000002 */
[----:B------:R-:W-:-:S05]  /*27e0*/  F2FP.TF32.F32.PACK_B R29, R29 ;  /* 0x0000001dff1d723e */ /* 0x000fca00024050ff */
[----:B------:R0:W-:Y:S01]  /*27f0*/  @P3 STG.E desc[UR36][R6.64+0x24], R29 ;  /* 0x0000241d06003986 */ /* 0x0001e2000c101924 */
[----:B------:R-:W-:Y:S05]  /*2800*/  @!P1 BRA `(.L_x_43) ;  /* 0x0000000000049947 */ /* 0x000fea0003800000 */
[----:B------:R0:W5:Y:S02]  /*2810*/  LDG.E.LTC128B R19, desc[UR36][R8.64+0x20] ;  /* 0x0000202408137981 */ /* 0x000164000c1e1920 */
.L_x_43:
[----:B------:R-:W-:Y:S05]  /*2820*/  BSYNC B1 ;  /* 0x0000000000017941 */ /* 0x000fea0003800000 */
.L_x_42:
[----:B-----5:R-:W-:Y:S01]  /*2830*/  LOP3.LUT R2, R19, 0xffffe000, RZ, 0xc0, !PT ;  /* 0xffffe00013027812 */ /* 0x020fe200078ec0ff */
[----:B------:R-:W-:Y:S01]  /*2840*/  BSSY B1, `(.L_x_44) ;  /* 0x0000008000017945 */ /* 0x000fe20003800000 */
[----:B------:R-:W-:-:S03]  /*2850*/  ISETP.GT.AND P0, PT, R0, 0x8, P0 ;  /* 0x000000080000780c */ /* 0x000fc60000704270 */
[----:B0-----:R-:W-:-:S04]  /*2860*/  FMUL R13, R2, R57 ;  /* 0x00000039020d7220 */ /* 0x001fc80000400000 */
[----:B------:R-:W-:-:S05]  /*2870*/  FFMA R13, R30, R56, R13 ;  /* 0x000000381e0d7223 */ /* 0x000fca000000000d */
[----:B------:R-:W-:-:S05]  /*2880*/  F2FP.TF32.F32.PACK_B R13, R13 ;  /* 0x0000000dff0d723e */ /* 0x000fca00024050ff */
[----:B------:R0:W-:Y:S01]  /*2890*/  @P1 STG.E desc[UR36][R10.64+0x20], R13 ;  /* 0x0000200d0a001986 */ /* 0x0001e2000c101924 */
[----:B------:R-:W-:Y:S05]  /*28a0*/  @!P0 BRA `(.L_x_45) ;  /* 0x0000000000048947 */ /* 0x000fea0003800000 */
[----:B------:R0:W5:Y:S02]  /*28b0*/  LDG.E.LTC128B R19, desc[UR36][R8.64+0x24] ;  /* 0x0000242408137981 */ /* 0x000164000c1e1920 */
.L_x_45:
[----:B------:R-:W-:Y:S05]  /*28c0*/  BSYNC B1 ;  /* 0x0000000000017941 */ /* 0x000fea0003800000 */
.L_x_44:
        /* <DEDUP_REMOVED lines=10> */
.L_x_47:
[----:B------:R-:W-:Y:S05]  /*2970*/  BSYNC B1 ;  /* 0x0000000000017941 */ /* 0x000fea0003800000 */
.L_x_46:
[----:B-----5:R-:W-:Y:S01]  /*2980*/  LOP3.LUT R2, R19, 0xffffe000, RZ, 0xc0, !PT ;  /* 0xffffe00013027812 */ /* 0x020fe200078ec0ff */
[----:B------:R-:W-:Y:S01]  /*2990*/  BSSY B1, `(.L_x_48) ;  /* 0x0000009000017945 */ /* 0x000fe20003800000 */
[----:B------:R-:W-:-:S03]  /*29a0*/  ISETP.GT.AND P0, PT, R3, 0x11, PT ;  /* 0x000000110300780c */ /* 0x000fc60003f04270 */
[----:B0-----:R-:W-:Y:S01]  /*29b0*/  FMUL R13, R2, R57 ;  /* 0x00000039020d7220 */ /* 0x001fe20000400000 */
[----:B------:R-:W-:-:S03]  /*29c0*/  ISETP.GT.AND P3, PT, R0, RZ, P0 ;  /* 0x000000ff0000720c */ /* 0x000fc60000764270 */
[----:B------:R-:W-:-:S05]  /*29d0*/  FFMA R13, R32, R56, R13 ;  /* 0x00000038200d7223 */ /* 0x000fca000000000d */
[----:B------:R-:W-:-:S05]  /*29e0*/  F2FP.TF32.F32.PACK_B R13, R13 ;  /* 0x0000000dff0d723e */ /* 0x000fca00024050ff */
[----:B------:R0:W-:Y:S01]  /*29f0*/  @P2 STG.E desc[UR36][R6.64+0x40], R13 ;  /* 0x0000400d06002986 */ /* 0x0001e2000c101924 */
[----:B------:R-:W-:Y:S05]  /*2a00*/  @!P3 BRA `(.L_x_49) ;  /* 0x000000000004b947 */ /* 0x000fea0003800000 */
[----:B------:R0:W5:Y:S02]  /*2a10*/  LDG.E.LTC128B R19, desc[UR36][R4.64+0x44] ;  /* 0x0000442404137981 */ /* 0x000164000c1e1920 */
.L_x_49:
[----:B------:R-:W-:Y:S05]  /*2a20*/  BSYNC B1 ;  /* 0x0000000000017941 */ /* 0x000fea0003800000 */
.L_x_48:
        /* <DEDUP_REMOVED lines=9> */
.L_x_51:
[----:B------:R-:W-:Y:S05]  /*2ac0*/  BSYNC B1 ;  /* 0x0000000000017941 */ /* 0x000fea0003800000 */
.L_x_50:
        /* <DEDUP_REMOVED lines=9> */
.L_x_53:
[----:B------:R-:W-:Y:S05]  /*2b60*/  BSYNC B1 ;  /* 0x0000000000017941 */ /* 0x000fea0003800000 */
.L_x_52:
        /* <DEDUP_REMOVED lines=10> */
.L_x_55:
[----:B------:R-:W-:Y:S05]  /*2c10*/  BSYNC B1 ;  /* 0x0000000000017941 */ /* 0x000fea0003800000 */
.L_x_54:
        /* <DEDUP_REMOVED lines=10> */
.L_x_57:
[----:B------:R-:W-:Y:S05]  /*2cc0*/  BSYNC B1 ;  /* 0x0000000000017941 */ /* 0x000fea0003800000 */
.L_x_56:
        /* <DEDUP_REMOVED lines=9> */
.L_x_59:
[----:B------:R-:W-:Y:S05]  /*2d60*/  BSYNC B1 ;  /* 0x0000000000017941 */ /* 0x000fea0003800000 */
.L_x_58:
        /* <DEDUP_REMOVED lines=9> */
.L_x_61:
[----:B------:R-:W-:Y:S05]  /*2e00*/  BSYNC B1 ;  /* 0x0000000000017941 */ /* 0x000fea0003800000 */
.L_x_60:
        /* <DEDUP_REMOVED lines=10> */
.L_x_63:
[----:B------:R-:W-:Y:S05]  /*2eb0*/  BSYNC B1 ;  /* 0x0000000000017941 */ /* 0x000fea0003800000 */
.L_x_62:
        /* <DEDUP_REMOVED lines=10> */
.L_x_65:
[----:B------:R-:W-:Y:S05]  /*2f60*/  BSYNC B1 ;  /* 0x0000000000017941 */ /* 0x000fea0003800000 */
.L_x_64:
        /* <DEDUP_REMOVED lines=9> */
.L_x_67:
[----:B------:R-:W-:Y:S05]  /*3000*/  BSYNC B1 ;  /* 0x0000000000017941 */ /* 0x000fea0003800000 */
.L_x_66:
        /* <DEDUP_REMOVED lines=9> */
.L_x_69:
[----:B------:R-:W-:Y:S05]  /*30a0*/  BSYNC B1 ;  /* 0x0000000000017941 */ /* 0x000fea0003800000 */
.L_x_68:
        /* <DEDUP_REMOVED lines=10> */
.L_x_71:
[----:B------:R-:W-:Y:S05]  /*3150*/  BSYNC B1 ;  /* 0x0000000000017941 */ /* 0x000fea0003800000 */
.L_x_70:
        /* <DEDUP_REMOVED lines=10> */
.L_x_73:
[----:B------:R-:W-:Y:S05]  /*3200*/  BSYNC B1 ;  /* 0x0000000000017941 */ /* 0x000fea0003800000 */
.L_x_72:
        /* <DEDUP_REMOVED lines=9> */
.L_x_75:
[----:B------:R-:W-:Y:S05]  /*32a0*/  BSYNC B1 ;  /* 0x0000000000017941 */ /* 0x000fea0003800000 */
.L_x_74:
        /* <DEDUP_REMOVED lines=9> */
.L_x_77:
[----:B------:R-:W-:Y:S05]  /*3340*/  BSYNC B1 ;  /* 0x0000000000017941 */ /* 0x000fea0003800000 */
.L_x_76:
        /* <DEDUP_REMOVED lines=10> */
.L_x_79:
[----:B------:R-:W-:Y:S05]  /*33f0*/  BSYNC B1 ;  /* 0x0000000000017941 */ /* 0x000fea0003800000 */
.L_x_78:
        /* <DEDUP_REMOVED lines=10> */
.L_x_81:
[----:B------:R-:W-:Y:S05]  /*34a0*/  BSYNC B1 ;  /* 0x0000000000017941 */ /* 0x000fea0003800000 */
.L_x_80:
        /* <DEDUP_REMOVED lines=9> */
.L_x_83:
[----:B------:R-:W-:Y:S05]  /*3540*/  BSYNC B1 ;  /* 0x0000000000017941 */ /* 0x000fea0003800000 */
.L_x_82:
        /* <DEDUP_REMOVED lines=9> */
.L_x_85:
[----:B------:R-:W-:Y:S05]  /*35e0*/  BSYNC B1 ;  /* 0x0000000000017941 */ /* 0x000fea0003800000 */
.L_x_84:
        /* <DEDUP_REMOVED lines=10> */
.L_x_87:
[----:B------:R-:W-:Y:S05]  /*3690*/  BSYNC B1 ;  /* 0x0000000000017941 */ /* 0x000fea0003800000 */
.L_x_86:
[----:B-----5:R-:W-:Y:S01]  /*36a0*/  LOP3.LUT R2, R19, 0xffffe000, RZ, 0xc0, !PT ;  /* 0xffffe00013027812 */ /* 0x020fe200078ec0ff */
[----:B------:R-:W-:Y:S01]  /*36b0*/  BSSY B1, `(.L_x_88) ;  /* 0x000000b000017945 */ /* 0x000fe20003800000 */
[----:B------:R-:W-:Y:S01]  /*36c0*/  ISETP.GT.AND P0, PT, R3, 0x39, PT ;  /* 0x000000390300780c */ /* 0x000fe20003f04270 */
[----:B------:R-:W-:Y:S02]  /*36d0*/  @P2 IMAD.MOV.U32 R3, RZ, RZ, R7 ;  /* 0x000000ffff032224 */ /* 0x000fe400078e0007 */
[----:B0-----:R-:W-:Y:S01]  /*36e0*/  FMUL R13, R2, R57 ;  /* 0x00000039020d7220 */ /* 0x001fe20000400000 */
[----:B------:R-:W-:Y:S01]  /*36f0*/  @P2 IMAD.MOV.U32 R2, RZ, RZ, R6 ;  /* 0x000000ffff022224 */ /* 0x000fe200078e0006 */
[----:B------:R-:W-:Y:S02]  /*3700*/  ISETP.GT.AND P3, PT, R0, RZ, P0 ;  /* 0x000000ff0000720c */ /* 0x000fe40000764270 */
[----:B------:R-:W-:-:S05]  /*3710*/  FFMA R13, R52, R56, R13 ;  /* 0x00000038340d7223 */ /* 0x000fca000000000d */
[----:B------:R-:W-:-:S05]  /*3720*/  F2FP.TF32.F32.PACK_B R13, R13 ;  /* 0x0000000dff0d723e */ /* 0x000fca00024050ff */
[----:B------:R0:W-:Y:S01]  /*3730*/  @P2 STG.E desc[UR36][R2.64+0xe0], R13 ;  /* 0x0000e00d02002986 */ /* 0x0001e2000c101924 */
[----:B------:R-:W-:Y:S05]  /*3740*/  @!P3 BRA `(.L_x_89) ;  /* 0x000000000004b947 */ /* 0x000fea0003800000 */
[----:B------:R0:W5:Y:S02]  /*3750*/  LDG.E.LTC128B R19, desc[UR36][R4.64+0xe4] ;  /* 0x0000e42404137981 */ /* 0x000164000c1e1920 */
.L_x_89:
[----:B------:R-:W-:Y:S05]  /*3760*/  BSYNC B1 ;  /* 0x0000000000017941 */ /* 0x000fea0003800000 */
.L_x_88:
[----:B0----5:R-:W-:Y:S01]  /*3770*/  LOP3.LUT R2, R19, 0xffffe000, RZ, 0xc0, !PT ;  /* 0xffffe00013027812 */ /* 0x021fe200078ec0ff */
        /* <DEDUP_REMOVED lines=8> */
.L_x_91:
[----:B------:R-:W-:Y:S05]  /*3800*/  BSYNC B1 ;  /* 0x0000000000017941 */ /* 0x000fea0003800000 */
.L_x_90:
[----:B-----5:R-:W-:Y:S01]  /*3810*/  LOP3.LUT R2, R19, 0xffffe000, RZ, 0xc0, !PT ;  /* 0xffffe00013027812 */ /* 0x020fe200078ec0ff */
[----:B------:R-:W-:Y:S01]  /*3820*/  BSSY B1, `(.L_x_92) ;  /* 0x000000a000017945 */ /* 0x000fe20003800000 */
[----:B------:R-:W-:-:S03]  /*3830*/  ISETP.GT.AND P0, PT, R0, 0x8, P0 ;  /* 0x000000080000780c */ /* 0x000fc60000704270 */
[----:B------:R-:W-:Y:S01]  /*3840*/  FMUL R3, R2, R57 ;  /* 0x0000003902037220 */ /* 0x000fe20000400000 */
[----:B------:R-:W-:-:S03]  /*3850*/  @P1 IMAD.MOV.U32 R2, RZ, RZ, R10 ;  /* 0x000000ffff021224 */ /* 0x000fc600078e000a */
[----:B-1----:R-:W-:Y:S01]  /*3860*/  FFMA R5, R54, R56, R3 ;  /* 0x0000003836057223 */ /* 0x002fe20000000003 */
[----:B------:R-:W-:-:S04]  /*3870*/  @P1 IMAD.MOV.U32 R3, RZ, RZ, R11 ;  /* 0x000000ffff031224 */ /* 0x000fc800078e000b */
[----:B------:R-:W-:-:S05]  /*3880*/  F2FP.TF32.F32.PACK_B R5, R5 ;  /* 0x00000005ff05723e */ /* 0x000fca00024050ff */
[----:B------:R1:W-:Y:S01]  /*3890*/  @P1 STG.E desc[UR36][R2.64+0xe0], R5 ;  /* 0x0000e00502001986 */ /* 0x0003e2000c101924 */
[----:B------:R-:W-:Y:S05]  /*38a0*/  @!P0 BRA `(.L_x_93) ;  /* 0x0000000000048947 */ /* 0x000fea0003800000 */
[----:B------:R0:W5:Y:S02]  /*38b0*/  LDG.E.LTC128B R19, desc[UR36][R8.64+0xe4] ;  /* 0x0000e42408137981 */ /* 0x000164000c1e1920 */
.L_x_93:
[----:B------:R-:W-:Y:S05]  /*38c0*/  BSYNC B1 ;  /* 0x0000000000017941 */ /* 0x000fea0003800000 */
.L_x_92:
[----:B------:R-:W-:Y:S05]  /*38d0*/  @!P0 BRA `(.L_x_94) ;  /* 0x0000000800a88947 */ /* 0x000fea0003800000 */
[----:B-----5:R-:W-:-:S05]  /*38e0*/  LOP3.LUT R0, R19, 0xffffe000, RZ, 0xc0, !PT ;  /* 0xffffe00013007812 */ /* 0x020fca00078ec0ff */
[----:B------:R-:W-:-:S04]  /*38f0*/  FMUL R0, R0, R57 ;  /* 0x0000003900007220 */ /* 0x000fc80000400000 */
[----:B------:R-:W-:-:S05]  /*3900*/  FFMA R55, R55, R56, R0 ;  /* 0x0000003837377223 */ /* 0x000fca0000000000 */
[----:B------:R-:W-:-:S05]  /*3910*/  F2FP.TF32.F32.PACK_B R55, R55 ;  /* 0x00000037ff37723e */ /* 0x000fca00024050ff */
[----:B------:R0:W-:Y:S01]  /*3920*/  STG.E desc[UR36][R10.64+0xe4], R55 ;  /* 0x0000e4370a007986 */ /* 0x0001e2000c101924 */
[----:B------:R-:W-:Y:S05]  /*3930*/  BRA `(.L_x_94) ;  /* 0x0000000800907947 */ /* 0x000fea0003800000 */
.L_x_33:
[----:B------:R-:W-:Y:S01]  /*3940*/  ISETP.GT.AND P3, PT, R3, 0x1, PT ;  /* 0x000000010300780c */ /* 0x000fe20003f64270 */
[----:B------:R-:W-:Y:S01]  /*3950*/  ULDC.64 UR4, c[0x0][0x5c0] ;  /* 0x0001700000047ab9 */ /* 0x000fe20000000a00 */
[-C--:B------:R-:W-:Y:S01]  /*3960*/  FMUL R9, R24, R56.reuse ;  /* 0x0000003818097220 */ /* 0x080fe20000400000 */
[----:B------:R-:W-:Y:S01]  /*3970*/  LEA R4, P4, R68, UR4, 0x2 ;  /* 0x0000000444047c11 */ /* 0x000fe2000f8810ff */
[-C--:B------:R-:W-:Y:S01]  /*3980*/  FMUL R25, R25, R56.reuse ;  /* 0x0000003819197220 */ /* 0x080fe20000400000 */
[----:B------:R-:W-:Y:S01]  /*3990*/  ISETP.GT.AND P0, PT, R0, RZ, P3 ;  /* 0x000000ff0000720c */ /* 0x000fe20001f04270 */
[-C--:B------:R-:W-:Y:S01]  /*39a0*/  FMUL R11, R26, R56.reuse ;  /* 0x000000381a0b7220 */ /* 0x080fe20000400000 */
[----:B------:R-:W-:Y:S01]  /*39b0*/  LEA.HI.X R5, R68, UR5, R7, 0x2, P4 ;  /* 0x0000000544057c11 */ /* 0x000fe2000a0f1407 */
[-C--:B------:R-:W-:Y:S01]  /*39c0*/  FMUL R27, R27, R56.reuse ;  /* 0x000000381b1b7220 */ /* 0x080fe20000400000 */
[----:B------:R-:W-:Y:S01]  /*39d0*/  F2FP.TF32.F32.PACK_B R9, R9 ;  /* 0x00000009ff09723e */ /* 0x000fe200024050ff */
[-C--:B------:R-:W-:Y:S01]  /*39e0*/  FMUL R29, R29, R56.reuse ;  /* 0x000000381d1d7220 */ /* 0x080fe20000400000 */
[----:B------:R-:W-:Y:S01]  /*39f0*/  F2FP.TF32.F32.PACK_B R25, R25 ;  /* 0x00000019ff19723e */ /* 0x000fe200024050ff */
[----:B------:R-:W-:Y:S01]  /*3a00*/  FMUL R31, R31, R56 ;  /* 0x000000381f1f7220 */ /* 0x000fe20000400000 */
[C---:B------:R-:W-:Y:S01]  /*3a10*/  SHF.L.U64.HI R75, R74.reuse, 0x5, R75 ;  /* 0x000000054a4b7819 */ /* 0x040fe2000001024b */
[----:B------:R1:W-:Y:S01]  /*3a20*/  @P2 STG.E desc[UR36][R4.64], R9 ;  /* 0x0000000904002986 */ /* 0x0003e2000c101924 */
[----:B------:R-:W-:Y:S01]  /*3a30*/  LEA R6, P4, R74, R4, 0x5 ;  /* 0x000000044a067211 */ /* 0x000fe200078828ff */
[-C--:B0-----:R-:W-:Y:S01]  /*3a40*/  FMUL R13, R32, R56.reuse ;  /* 0x00000038200d7220 */ /* 0x081fe20000400000 */
[C---:B------:R-:W-:Y:S01]  /*3a50*/  ISETP.GT.AND P1, PT, R0.reuse, 0x8, P1 ;  /* 0x000000080000780c */ /* 0x040fe20000f24270 */
[----:B------:R-:W-:Y:S01]  /*3a60*/  @P0 STG.E desc[UR36][R4.64+0x4], R25 ;  /* 0x0000041904000986 */ /* 0x000fe2000c101924 */
[----:B------:R-:W-:Y:S01]  /*3a70*/  ISETP.GT.AND P2, PT, R3, 0x8, PT ;  /* 0x000000080300780c */ /* 0x000fe20003f44270 */
[----:B------:R-:W-:Y:S01]  /*3a80*/  IMAD.X R7, R75, 0x1, R5, P4 ;  /* 0x000000014b077824 */ /* 0x000fe200020e0605 */
[C---:B------:R-:W-:Y:S01]  /*3a90*/  ISETP.GT.AND P3, PT, R0.reuse, 0x8, P3 ;  /* 0x000000080000780c */ /* 0x040fe20001f64270 */
[-C--:B------:R-:W-:Y:S01]  /*3aa0*/  FMUL R33, R33, R56.reuse ;  /* 0x0000003821217220 */ /* 0x080fe20000400000 */
[----:B------:R-:W-:Y:S01]  /*3ab0*/  ISETP.GT.AND P0, PT, R3, 0x9, PT ;  /* 0x000000090300780c */ /* 0x000fe20003f04270 */
[-C--:B------:R-:W-:Y:S01]  /*3ac0*/  FMUL R35, R35, R56.reuse ;  /* 0x0000003823237220 */ /* 0x080fe20000400000 */
[----:B------:R-:W-:Y:S01]  /*3ad0*/  ISETP.GT.AND P5, PT, R0, RZ, P2 ;  /* 0x000000ff0000720c */ /* 0x000fe200017a4270 */
[-C--:B-1----:R-:W-:Y:S01]  /*3ae0*/  FMUL R9, R28, R56.reuse ;  /* 0x000000381c097220 */ /* 0x082fe20000400000 */
[C---:B------:R-:W-:Y:S01]  /*3af0*/  ISETP.GT.AND P4, PT, R0.reuse, RZ, P0 ;  /* 0x000000ff0000720c */ /* 0x040fe20000784270 */
[-C--:B------:R-:W-:Y:S01]  /*3b00*/  FMUL R37, R37, R56.reuse ;  /* 0x0000003825257220 */ /* 0x080fe20000400000 */
[----:B------:R-:W-:Y:S01]  /*3b10*/  F2FP.TF32.F32.PACK_B R11, R11 ;  /* 0x0000000bff0b723e */ /* 0x000fe200024050ff */
[-C--:B------:R-:W-:Y:S01]  /*3b20*/  FMUL R39, R39, R56.reuse ;  /* 0x0000003827277220 */ /* 0x080fe20000400000 */
[----:B------:R-:W-:Y:S01]  /*3b30*/  F2FP.TF32.F32.PACK_B R27, R27 ;  /* 0x0000001bff1b723e */ /* 0x000fe200024050ff */
[-C--:B------:R-:W-:Y:S01]  /*3b40*/  FMUL R41, R41, R56.reuse ;  /* 0x0000003829297220 */ /* 0x080fe20000400000 */
[----:B------:R-:W-:Y:S01]  /*3b50*/  F2FP.TF32.F32.PACK_B R9, R9 ;  /* 0x00000009ff09723e */ /* 0x000fe200024050ff */
[----:B------:R0:W-:Y:S01]  /*3b60*/  @P1 STG.E desc[UR36][R6.64], R11 ;  /* 0x0000000b06001986 */ /* 0x0001e2000c101924 */
[----:B------:R-:W-:Y:S01]  /*3b70*/  F2FP.TF32.F32.PACK_B R29, R29 ;  /* 0x0000001dff1d723e */ /* 0x000fe200024050ff */
[-C--:B------:R-:W-:Y:S01]  /*3b80*/  FMUL R43, R43, R56.reuse ;  /* 0x000000382b2b7220 */ /* 0x080fe20000400000 */
[C---:B------:R-:W-:Y:S01]  /*3b90*/  ISETP.GT.AND P1, PT, R3.reuse, 0x10, PT ;  /* 0x000000100300780c */ /* 0x040fe20003f24270 */
[----:B------:R-:W-:Y:S01]  /*3ba0*/  @P3 STG.E desc[UR36][R6.64+0x4], R27 ;  /* 0x0000041b06003986 */ /* 0x000fe2000c101924 */
[----:B------:R-:W-:Y:S01]  /*3bb0*/  ISETP.GT.AND P3, PT, R3, 0x11, PT ;  /* 0x000000110300780c */ /* 0x000fe20003f64270 */
[-C--:B------:R-:W-:Y:S01]  /*3bc0*/  FMUL R45, R45, R56.reuse ;  /* 0x000000382d2d7220 */ /* 0x080fe20000400000 */
[C---:B------:R-:W-:Y:S01]  /*3bd0*/  ISETP.GT.AND P2, PT, R0.reuse, 0x8, P2 ;  /* 0x000000080000780c */ /* 0x040fe20001744270 */
[----:B------:R1:W-:Y:S01]  /*3be0*/  @P5 STG.E desc[UR36][R4.64+0x20], R9 ;  /* 0x0000200904005986 */ /* 0x0003e2000c101924 */
[C---:B------:R-:W-:Y:S01]  /*3bf0*/  ISETP.GT.AND P0, PT, R0.reuse, 0x8, P0 ;  /* 0x000000080000780c */ /* 0x040fe20000704270 */
[-C--:B------:R-:W-:Y:S01]  /*3c00*/  FMUL R47, R47, R56.reuse ;  /* 0x000000382f2f7220 */ /* 0x080fe20000400000 */
[----:B------:R-:W-:Y:S01]  /*3c10*/  ISETP.GT.AND P5, PT, R0, RZ, P1 ;  /* 0x000000ff0000720c */ /* 0x000fe20000fa4270 */
[----:B------:R-:W-:Y:S01]  /*3c20*/  @P4 STG.E desc[UR36][R4.64+0x24], R29 ;  /* 0x0000241d04004986 */ /* 0x000fe2000c101924 */
[-C--:B0-----:R-:W-:Y:S01]  /*3c30*/  FMUL R11, R30, R56.reuse ;  /* 0x000000381e0b7220 */ /* 0x081fe20000400000 */
[----:B------:R-:W-:Y:S01]  /*3c40*/  ISETP.GT.AND P4, PT, R0, RZ, P3 ;  /* 0x000000ff0000720c */ /* 0x000fe20001f84270 */
[-C--:B------:R-:W-:Y:S01]  /*3c50*/  FMUL R49, R49, R56.reuse ;  /* 0x0000003831317220 */ /* 0x080fe20000400000 */
[----:B------:R-:W-:Y:S01]  /*3c60*/  F2FP.TF32.F32.PACK_B R31, R31 ;  /* 0x0000001fff1f723e */ /* 0x000fe200024050ff */
[-C--:B------:R-:W-:Y:S01]  /*3c70*/  FMUL R51, R51, R56.reuse ;  /* 0x0000003833337220 */ /* 0x080fe20000400000 */
[----:B------:R-:W-:Y:S01]  /*3c80*/  F2FP.TF32.F32.PACK_B R11, R11 ;  /* 0x0000000bff0b723e */ /* 0x000fe200024050ff */
[-C--:B------:R-:W-:Y:S01]  /*3c90*/  FMUL R15, R52, R56.reuse ;  /* 0x00000038340f7220 */ /* 0x080fe20000400000 */
[----:B------:R-:W-:Y:S01]  /*3ca0*/  F2FP.TF32.F32.PACK_B R13, R13 ;  /* 0x0000000dff0d723e */ /* 0x000fe200024050ff */
[-C--:B-1----:R-:W-:Y:S01]  /*3cb0*/  FMUL R9, R34, R56.reuse ;  /* 0x0000003822097220 */ /* 0x082fe20000400000 */
[----:B------:R-:W-:Y:S01]  /*3cc0*/  F2FP.TF32.F32.PACK_B R33, R33 ;  /* 0x00000021ff21723e */ /* 0x000fe200024050ff */
[----:B------:R0:W-:Y:S01]  /*3cd0*/  @P2 STG.E desc[UR36][R6.64+0x20], R11 ;  /* 0x0000200b06002986 */ /* 0x0001e2000c101924 */
[C---:B------:R-:W-:Y:S01]  /*3ce0*/  ISETP.GT.AND P1, PT, R0.reuse, 0x8, P1 ;  /* 0x000000080000780c */ /* 0x040fe20000f24270 */
[-C--:B------:R-:W-:Y:S01]  /*3cf0*/  FMUL R53, R53, R56.reuse ;  /* 0x0000003835357220 */ /* 0x080fe20000400000 */
[C---:B------:R-:W-:Y:S01]  /*3d00*/  ISETP.GT.AND P2, PT, R3.reuse, 0x19, PT ;  /* 0x000000190300780c */ /* 0x040fe20003f44270 */
[----:B------:R-:W-:Y:S01]  /*3d10*/  @P0 STG.E desc[UR36][R6.64+0x24], R31 ;  /* 0x0000241f06000986 */ /* 0x000fe2000c101924 */
[----:B------:R-:W-:Y:S01]  /*3d20*/  ISETP.GT.AND P0, PT, R3, 0x18, PT ;  /* 0x000000180300780c */ /* 0x000fe20003f04270 */
[----:B------:R-:W-:Y:S01]  /*3d30*/  FMUL R55, R55, R56 ;  /* 0x0000003837377220 */ /* 0x000fe20000400000 */
[----:B------:R-:W-:Y:S01]  /*3d40*/  F2FP.TF32.F32.PACK_B R9, R9 ;  /* 0x00000009ff09723e */ /* 0x000fe200024050ff */
[----:B------:R1:W-:Y:S01]  /*3d50*/  @P5 STG.E desc[UR36][R4.64+0x40], R13 ;  /* 0x0000400d04005986 */ /* 0x0003e2000c101924 */
[----:B------:R-:W-:-:S02]  /*3d60*/  ISETP.GT.AND P5, PT, R0, RZ, P0 ;  /* 0x000000ff0000720c */ /* 0x000fc400007a4270 */
[----:B------:R-:W-:Y:S01]  /*3d70*/  F2FP.TF32.F32.PACK_B R35, R35 ;  /* 0x00000023ff23723e */ /* 0x000fe200024050ff */
[----:B------:R-:W-:Y:S01]  /*3d80*/  @P4 STG.E desc[UR36][R4.64+0x44], R33 ;  /* 0x0000442104004986 */ /* 0x000fe2000c101924 */
[----:B------:R-:W-:Y:S01]  /*3d90*/  ISETP.GT.AND P4, PT, R0, 0x8, P3 ;  /* 0x000000080000780c */ /* 0x000fe20001f84270 */
[-C--:B0-----:R-:W-:Y:S01]  /*3da0*/  FMUL R11, R36, R56.reuse ;  /* 0x00000038240b7220 */ /* 0x081fe20000400000 */
[----:B------:R-:W-:Y:S01]  /*3db0*/  ISETP.GT.AND P3, PT, R0, RZ, P2 ;  /* 0x000000ff0000720c */ /* 0x000fe20001764270 */
[----:B------:R0:W-:Y:S01]  /*3dc0*/  @P1 STG.E desc[UR36][R6.64+0x40], R9 ;  /* 0x0000400906001986 */ /* 0x0001e2000c101924 */
[----:B------:R-:W-:Y:S02]  /*3dd0*/  F2FP.TF32.F32.PACK_B R37, R37 ;  /* 0x00000025ff25723e */ /* 0x000fe400024050ff */
[----:B------:R-:W-:Y:S01]  /*3de0*/  F2FP.TF32.F32.PACK_B R11, R11 ;  /* 0x0000000bff0b723e */ /* 0x000fe200024050ff */
[----:B-1----:R-:W-:Y:S01]  /*3df0*/  FMUL R13, R40, R56 ;  /* 0x00000038280d7220 */ /* 0x002fe20000400000 */
[----:B------:R-:W-:-:S02]  /*3e00*/  ISETP.GT.AND P1, PT, R3, 0x20, PT ;  /* 0x000000200300780c */ /* 0x000fc40003f24270 */
[C---:B------:R-:W-:Y:S02]  /*3e10*/  ISETP.GT.AND P0, PT, R0.reuse, 0x8, P0 ;  /* 0x000000080000780c */ /* 0x040fe40000704270 */
[----:B------:R-:W-:Y:S01]  /*3e20*/  F2FP.TF32.F32.PACK_B R39, R39 ;  /* 0x00000027ff27723e */ /* 0x000fe200024050ff */
[----:B------:R-:W-:Y:S01]  /*3e30*/  @P4 STG.E desc[UR36][R6.64+0x44], R35 ;  /* 0x0000442306004986 */ /* 0x000fe2000c101924 */
[----:B------:R-:W-:Y:S01]  /*3e40*/  ISETP.GT.AND P4, PT, R0, 0x8, P2 ;  /* 0x000000080000780c */ /* 0x000fe20001784270 */
[----:B0-----:R-:W-:Y:S01]  /*3e50*/  FMUL R9, R38, R56 ;  /* 0x0000003826097220 */ /* 0x001fe20000400000 */
[----:B------:R-:W-:Y:S01]  /*3e60*/  ISETP.GT.AND P2, PT, R3, 0x21, PT ;  /* 0x000000210300780c */ /* 0x000fe20003f44270 */
[----:B------:R0:W-:Y:S01]  /*3e70*/  @P5 STG.E desc[UR36][R4.64+0x60], R11 ;  /* 0x0000600b04005986 */ /* 0x0001e2000c101924 */
[C---:B------:R-:W-:Y:S02]  /*3e80*/  ISETP.GT.AND P5, PT, R0.reuse, RZ, P1 ;  /* 0x000000ff0000720c */ /* 0x040fe40000fa4270 */
[----:B------:R-:W-:Y:S01]  /*3e90*/  F2FP.TF32.F32.PACK_B R9, R9 ;  /* 0x00000009ff09723e */ /* 0x000fe200024050ff */
[----:B------:R-:W-:Y:S01]  /*3ea0*/  @P3 STG.E desc[UR36][R4.64+0x64], R37 ;  /* 0x0000642504003986 */ /* 0x000fe2000c101924 */
[----:B------:R-:W-:-:S02]  /*3eb0*/  ISETP.GT.AND P3, PT, R0, RZ, P2 ;  /* 0x000000ff0000720c */ /* 0x000fc40001764270 */
[----:B------:R-:W-:Y:S01]  /*3ec0*/  F2FP.TF32.F32.PACK_B R13, R13 ;  /* 0x0000000dff0d723e */ /* 0x000fe200024050ff */
[----:B------:R1:W-:Y:S01]  /*3ed0*/  @P0 STG.E desc[UR36][R6.64+0x60], R9 ;  /* 0x0000600906000986 */ /* 0x0003e2000c101924 */
[----:B------:R-:W-:Y:S02]  /*3ee0*/  F2FP.TF32.F32.PACK_B R41, R41 ;  /* 0x00000029ff29723e */ /* 0x000fe400024050ff */
[----:B------:R-:W-:Y:S01]  /*3ef0*/  ISETP.GT.AND P1, PT, R0, 0x8, P1 ;  /* 0x000000080000780c */ /* 0x000fe20000f24270 */
[----:B------:R-:W-:Y:S01]  /*3f00*/  @P4 STG.E desc[UR36][R6.64+0x64], R39 ;  /* 0x0000642706004986 */ /* 0x000fe2000c101924 */
[C---:B------:R-:W-:Y:S01]  /*3f10*/  ISETP.GT.AND P4, PT, R3.reuse, 0x28, PT ;  /* 0x000000280300780c */ /* 0x040fe20003f84270 */
[----:B0-----:R-:W-:Y:S01]  /*3f20*/  FMUL R11, R44, R56 ;  /* 0x000000382c0b7220 */ /* 0x001fe20000400000 */
[----:B------:R-:W-:Y:S01]  /*3f30*/  F2FP.TF32.F32.PACK_B R43, R43 ;  /* 0x0000002bff2b723e */ /* 0x000fe200024050ff */
[----:B------:R0:W-:Y:S01]  /*3f40*/  @P5 STG.E desc[UR36][R4.64+0x80], R13 ;  /* 0x0000800d04005986 */ /* 0x0001e2000c101924 */
[----:B------:R-:W-:-:S02]  /*3f50*/  ISETP.GT.AND P5, PT, R3, 0x29, PT ;  /* 0x000000290300780c */ /* 0x000fc40003fa4270 */
[----:B------:R-:W-:Y:S01]  /*3f60*/  F2FP.TF32.F32.PACK_B R11, R11 ;  /* 0x0000000bff0b723e */ /* 0x000fe200024050ff */
[----:B------:R-:W-:Y:S01]  /*3f70*/  @P3 STG.E desc[UR36][R4.64+0x84], R41 ;  /* 0x0000842904003986 */ /* 0x000fe2000c101924 */
[----:B------:R-:W-:Y:S01]  /*3f80*/  ISETP.GT.AND P3, PT, R0, 0x8, P2 ;  /* 0x000000080000780c */ /* 0x000fe20001764270 */
[-C--:B-1----:R-:W-:Y:S01]  /*3f90*/  FMUL R9, R42, R56.reuse ;  /* 0x000000382a097220 */ /* 0x082fe20000400000 */
[C---:B------:R-:W-:Y:S02]  /*3fa0*/  ISETP.GT.AND P2, PT, R0.reuse, RZ, P4 ;  /* 0x000000ff0000720c */ /* 0x040fe40002744270 */
[C---:B------:R-:W-:Y:S02]  /*3fb0*/  ISETP.GT.AND P0, PT, R0.reuse, RZ, P5 ;  /* 0x000000ff0000720c */ /* 0x040fe40002f04270 */
[----:B------:R-:W-:Y:S01]  /*3fc0*/  ISETP.GT.AND P4, PT, R0, 0x8, P4 ;  /* 0x000000080000780c */ /* 0x000fe20002784270 */
[----:B0-----:R-:W-:Y:S01]  /*3fd0*/  FMUL R13, R46, R56 ;  /* 0x000000382e0d7220 */ /* 0x001fe20000400000 */
[----:B------:R-:W-:-:S02]  /*3fe0*/  F2FP.TF32.F32.PACK_B R9, R9 ;  /* 0x00000009ff09723e */ /* 0x000fc400024050ff */
[----:B------:R-:W-:Y:S02]  /*3ff0*/  F2FP.TF32.F32.PACK_B R45, R45 ;  /* 0x0000002dff2d723e */ /* 0x000fe400024050ff */
[----:B------:R-:W-:Y:S01]  /*4000*/  ISETP.GT.AND P5, PT, R0, 0x8, P5 ;  /* 0x000000080000780c */ /* 0x000fe20002fa4270 */
[----:B------:R0:W-:Y:S01]  /*4010*/  @P1 STG.E desc[UR36][R6.64+0x80], R9 ;  /* 0x0000800906001986 */ /* 0x0001e2000c101924 */
[C---:B------:R-:W-:Y:S02]  /*4020*/  ISETP.GT.AND P1, PT, R3.reuse, 0x38, PT ;  /* 0x000000380300780c */ /* 0x040fe40003f24270 */
[----:B------:R-:W-:Y:S01]  /*4030*/  F2FP.TF32.F32.PACK_B R13, R13 ;  /* 0x0000000dff0d723e */ /* 0x000fe200024050ff */
[----:B------:R-:W-:Y:S01]  /*4040*/  @P3 STG.E desc[UR36][R6.64+0x84], R43 ;  /* 0x0000842b06003986 */ /* 0x000fe2000c101924 */
[C---:B------:R-:W-:Y:S01]  /*4050*/  ISETP.GT.AND P3, PT, R3.reuse, 0x30, PT ;  /* 0x000000300300780c */ /* 0x040fe20003f64270 */
[----:B------:R-:W-:Y:S01]  /*4060*/  @P4 IMAD.MOV.U32 R2, RZ, RZ, R6 ;  /* 0x000000ffff024224 */ /* 0x000fe200078e0006 */
[----:B------:R-:W-:Y:S01]  /*4070*/  F2FP.TF32.F32.PACK_B R47, R47 ;  /* 0x0000002fff2f723e */ /* 0x000fe200024050ff */
[----:B------:R1:W-:Y:S01]  /*4080*/  @P2 STG.E desc[UR36][R4.64+0xa0], R11 ;  /* 0x0000a00b04002986 */ /* 0x0003e2000c101924 */
[----:B------:R-:W-:-:S02]  /*4090*/  ISETP.GT.AND P2, PT, R3, 0x31, PT ;  /* 0x000000310300780c */ /* 0x000fc40003f44270 */
[----:B------:R-:W-:Y:S01]  /*40a0*/  F2FP.TF32.F32.PACK_B R49, R49 ;  /* 0x00000031ff31723e */ /* 0x000fe200024050ff */
[----:B------:R-:W-:Y:S01]  /*40b0*/  @P0 STG.E desc[UR36][R4.64+0xa4], R45 ;  /* 0x0000a42d04000986 */ /* 0x000fe2000c101924 */
[----:B------:R-:W-:Y:S01]  /*40c0*/  ISETP.GT.AND P0, PT, R3, 0x39, PT ;  /* 0x000000390300780c */ /* 0x000fe20003f04270 */
[----:B------:R-:W-:Y:S02]  /*40d0*/  @P4 IMAD.MOV.U32 R3, RZ, RZ, R7 ;  /* 0x000000ffff034224 */ /* 0x000fe400078e0007 */
[-C--:B0-----:R-:W-:Y:S01]  /*40e0*/  FMUL R9, R48, R56.reuse ;  /* 0x0000003830097220 */ /* 0x081fe20000400000 */
[----:B------:R-:W-:Y:S02]  /*40f0*/  F2FP.TF32.F32.PACK_B R51, R51 ;  /* 0x00000033ff33723e */ /* 0x000fe400024050ff */
[----:B------:R-:W-:Y:S01]  /*4100*/  F2FP.TF32.F32.PACK_B R15, R15 ;  /* 0x0000000fff0f723e */ /* 0x000fe200024050ff */
[----:B------:R0:W-:Y:S01]  /*4110*/  @P4 STG.E desc[UR36][R2.64+0xa0], R13 ;  /* 0x0000a00d02004986 */ /* 0x0001e2000c101924 */
[----:B------:R-:W-:Y:S01]  /*4120*/  ISETP.GT.AND P4, PT, R0, RZ, P3 ;  /* 0x000000ff0000720c */ /* 0x000fe20001f84270 */
[----:B-1----:R-:W-:Y:S01]  /*4130*/  FMUL R11, R50, R56 ;  /* 0x00000038320b7220 */ /* 0x002fe20000400000 */
[----:B------:R-:W-:-:S02]  /*4140*/  ISETP.GT.AND P3, PT, R0, 0x8, P3 ;  /* 0x000000080000780c */ /* 0x000fc40001f64270 */
[----:B------:R-:W-:Y:S02]  /*4150*/  F2FP.TF32.F32.PACK_B R9, R9 ;  /* 0x00000009ff09723e */ /* 0x000fe400024050ff */
[----:B------:R-:W-:Y:S02]  /*4160*/  F2FP.TF32.F32.PACK_B R11, R11 ;  /* 0x0000000bff0b723e */ /* 0x000fe400024050ff */
[----:B------:R-:W-:Y:S02]  /*4170*/  F2FP.TF32.F32.PACK_B R53, R53 ;  /* 0x00000035ff35723e */ /* 0x000fe400024050ff */
[----:B------:R-:W-:Y:S01]  /*4180*/  F2FP.TF32.F32.PACK_B R55, R55 ;  /* 0x00000037ff37723e */ /* 0x000fe200024050ff */
[----:B0-----:R-:W-:Y:S02]  /*4190*/  @P5 IMAD.MOV.U32 R2, RZ, RZ, R6 ;  /* 0x000000ffff025224 */ /* 0x001fe400078e0006 */
[----:B------:R-:W-:Y:S01]  /*41a0*/  FMUL R13, R54, R56 ;  /* 0x00000038360d7220 */ /* 0x000fe20000400000 */
[----:B------:R-:W-:-:S04]  /*41b0*/  @P5 IMAD.MOV.U32 R3, RZ, RZ, R7 ;  /* 0x000000ffff035224 */ /* 0x000fc800078e0007 */
[----:B------:R-:W-:Y:S01]  /*41c0*/  F2FP.TF32.F32.PACK_B R13, R13 ;  /* 0x0000000dff0d723e */ /* 0x000fe200024050ff */
[----:B------:R0:W-:Y:S01]  /*41d0*/  @P5 STG.E desc[UR36][R2.64+0xa4], R47 ;  /* 0x0000a42f02005986 */ /* 0x0001e2000c101924 */
[C---:B------:R-:W-:Y:S02]  /*41e0*/  ISETP.GT.AND P5, PT, R0.reuse, RZ, P2 ;  /* 0x000000ff0000720c */ /* 0x040fe400017a4270 */
[----:B------:R-:W-:Y:S01]  /*41f0*/  ISETP.GT.AND P2, PT, R0, 0x8, P2 ;  /* 0x000000080000780c */ /* 0x000fe20001744270 */
[----:B0-----:R-:W-:Y:S02]  /*4200*/  @P4 IMAD.MOV.U32 R2, RZ, RZ, R4 ;  /* 0x000000ffff024224 */ /* 0x001fe400078e0004 */
[----:B------:R-:W-:-:S05]  /*4210*/  @P4 IMAD.MOV.U32 R3, RZ, RZ, R5 ;  /* 0x000000ffff034224 */ /* 0x000fca00078e0005 */
        /* <DEDUP_REMOVED lines=10> */
[----:B------:R0:W-:Y:S02]  /*42c0*/  @P3 STG.E desc[UR36][R2.64+0xc0], R11 ;  /* 0x0000c00b02003986 */ /* 0x0001e4000c101924 */
[----:B0-----:R-:W-:Y:S02]  /*42d0*/  @P2 IMAD.MOV.U32 R2, RZ, RZ, R6 ;  /* 0x000000ffff022224 */ /* 0x001fe400078e0006 */
[----:B------:R-:W-:-:S05]  /*42e0*/  @P2 IMAD.MOV.U32 R3, RZ, RZ, R7 ;  /* 0x000000ffff032224 */ /* 0x000fca00078e0007 */
[----:B------:R0:W-:Y:S02]  /*42f0*/  @P2 STG.E desc[UR36][R2.64+0xc4], R51 ;  /* 0x0000c43302002986 */ /* 0x0001e4000c101924 */
[----:B0-----:R-:W-:Y:S02]  /*4300*/  @P4 IMAD.MOV.U32 R2, RZ, RZ, R4 ;  /* 0x000000ffff024224 */ /* 0x001fe400078e0004 */
[----:B------:R-:W-:-:S05]  /*4310*/  @P4 IMAD.MOV.U32 R3, RZ, RZ, R5 ;  /* 0x000000ffff034224 */ /* 0x000fca00078e0005 */
[----:B------:R0:W-:Y:S04]  /*4320*/  @P4 STG.E desc[UR36][R2.64+0xe0], R15 ;  /* 0x0000e00f02004986 */ /* 0x0001e8000c101924 */
[----:B------:R1:W-:Y:S01]  /*4330*/  @P5 STG.E desc[UR36][R4.64+0xe4], R53 ;  /* 0x0000e43504005986 */ /* 0x0003e2000c101924 */
[----:B0-----:R-:W-:Y:S02]  /*4340*/  @P1 IMAD.MOV.U32 R2, RZ, RZ, R6 ;  /* 0x000000ffff021224 */ /* 0x001fe400078e0006 */
[----:B------:R-:W-:-:S05]  /*4350*/  @P1 IMAD.MOV.U32 R3, RZ, RZ, R7 ;  /* 0x000000ffff031224 */ /* 0x000fca00078e0007 */
[----:B------:R1:W-:Y:S04]  /*4360*/  @P1 STG.E desc[UR36][R2.64+0xe0], R13 ;  /* 0x0000e00d02001986 */ /* 0x0003e8000c101924 */
[----:B------:R1:W-:Y:S02]  /*4370*/  @P0 STG.E desc[UR36][R6.64+0xe4], R55 ;  /* 0x0000e43706000986 */ /* 0x0003e4000c101924 */
.L_x_94:
[----:B------:R-:W-:Y:S05]  /*4380*/  BSYNC B0 ;  /* 0x0000000000007941 */ /* 0x000fea0003800000 */
.L_x_32:
[----:B-1----:R-:W2:Y:S01]  /*4390*/  LDL.64 R2, [R1] ;  /* 0x0000000001027983 */ /* 0x002ea20000100a00 */
[----:B------:R-:W-:Y:S01]  /*43a0*/  ULDC.64 UR4, c[0x0][0x650] ;  /* 0x0001940000047ab9 */ /* 0x000fe20000000a00 */
[----:B------:R1:W-:Y:S01]  /*43b0*/  SYNCS.ARRIVE.TRANS64.A1T0 RZ, [R64+UR47], RZ ;  /* 0x000000ff40ff79a7 */ /* 0x0003e2000810002f */
[----:B------:R-:W-:Y:S01]  /*43c0*/  PRMT R0, RZ, 0x7610, R0 ;  /* 0x00007610ff007816 */ /* 0x000fe20000000000 */
[----:B-----5:R-:W-:Y:S02]  /*43d0*/  IMAD.MOV.U32 R19, RZ, RZ, -0x1 ;  /* 0xffffffffff137424 */ /* 0x020fe400078e00ff */
[----:B------:R-:W-:Y:S01]  /*43e0*/  IMAD.MOV.U32 R22, RZ, RZ, -0x1 ;  /* 0xffffffffff167424 */ /* 0x000fe200078e00ff */
[----:B--2---:R-:W-:-:S04]  /*43f0*/  LEA R18, P0, R2, R18, 0x1 ;  /* 0x0000001202127211 */ /* 0x004fc800078008ff */
[----:B------:R-:W-:Y:S01]  /*4400*/  LEA.HI.X R17, R2, R17, R23, 0x1, P0 ;  /* 0x0000001102117211 */ /* 0x000fe200000f0c17 */
[----:B------:R-:W-:Y:S01]  /*4410*/  IMAD.MOV.U32 R2, RZ, RZ, -0x1 ;  /* 0xffffffffff027424 */ /* 0x000fe200078e00ff */
[----:B------:R-:W-:-:S04]  /*4420*/  ISETP.GE.U32.AND P0, PT, R18, UR4, PT ;  /* 0x0000000412007c0c */ /* 0x000fc8000bf06070 */
[----:B------:R-:W-:-:S13]  /*4430*/  ISETP.GE.U32.AND.EX P0, PT, R17, UR5, PT, P0 ;  /* 0x0000000511007c0c */ /* 0x000fda000bf06100 */
[----:B-1----:R-:W-:Y:S05]  /*4440*/  @P0 BRA `(.L_x_95) ;  /* 0x0000000400700947 */ /* 0x002fea0003800000 */
[----:B0---4-:R-:W0:Y:S01]  /*4450*/  S2R R10, SR_CTAID.X ;  /* 0x00000000000a7919 */ /* 0x011e220000002500 */
[----:B---3--:R-:W1:Y:S01]  /*4460*/  LDC.64 R8, c[0x0][0x628] ;  /* 0x00018a00ff087b82 */ /* 0x008e620000000a00 */
[----:B------:R-:W-:Y:S01]  /*4470*/  ULDC UR4, c[0x0][0x150] ;  /* 0x0000540000047ab9 */ /* 0x000fe20000000800 */
[----:B------:R-:W-:Y:S01]  /*4480*/  IMAD.MOV.U32 R6, RZ, RZ, R18 ;  /* 0x000000ffff067224 */ /* 0x000fe200078e0012 */
[----:B------:R-:W2:Y:S01]  /*4490*/  S2R R20, SR_CTAID.Y ;  /* 0x0000000000147919 */ /* 0x000ea20000002600 */
[----:B------:R-:W-:-:S04]  /*44a0*/  IMAD.MOV.U32 R7, RZ, RZ, R17 ;  /* 0x000000ffff077224 */ /* 0x000fc800078e0011 */
[----:B------:R-:W3:Y:S08]  /*44b0*/  LDC R15, c[0x0][0x144] ;  /* 0x00005100ff0f7b82 */ /* 0x000ef00000000800 */
[----:B------:R-:W4:Y:S08]  /*44c0*/  LDC R0, c[0x0][0x630] ;  /* 0x00018c00ff007b82 */ /* 0x000f300000000800 */
[----:B------:R-:W2:Y:S01]  /*44d0*/  LDC.64 R12, c[0x0][0x620] ;  /* 0x00018800ff0c7b82 */ /* 0x000ea20000000a00 */
[----:B-1----:R-:W-:-:S04]  /*44e0*/  ISETP.NE.U32.AND P0, PT, R8, RZ, PT ;  /* 0x000000ff0800720c */ /* 0x002fc80003f05070 */
[----:B------:R-:W-:Y:S02]  /*44f0*/  ISETP.NE.AND.EX P0, PT, R9, RZ, PT, P0 ;  /* 0x000000ff0900720c */ /* 0x000fe40003f05300 */
[----:B0-----:R-:W-:-:S05]  /*4500*/  I2FP.F32.U32 R2, R10 ;  /* 0x0000000a00027245 */ /* 0x001fca0000201000 */
[----:B------:R-:W-:-:S04]  /*4510*/  FMUL R2, R2, UR4 ;  /* 0x0000000402027c20 */ /* 0x000fc80008400000 */
[----:B------:R0:W1:Y:S02]  /*4520*/  F2I.U32.TRUNC.NTZ R14, R2 ;  /* 0x00000002000e7305 */ /* 0x000064000020f000 */
[----:B---34-:R-:W-:Y:S05]  /*4530*/  @!P0 BRA `(.L_x_96) ;  /* 0x0000000000288947 */ /* 0x018fea0003800000 */
[----:B------:R-:W3:Y:S02]  /*4540*/  LDC R3, c[0x0][0x634] ;  /* 0x00018d00ff037b82 */ /* 0x000ee40000000800 */
[----:B---3--:R-:W-:-:S05]  /*4550*/  IADD3 R7, P0, R18, R3, RZ ;  /* 0x0000000312077210 */ /* 0x008fca0007f1e0ff */
[----:B------:R-:W-:-:S04]  /*4560*/  IMAD.X R11, RZ, RZ, R17, P0 ;  /* 0x000000ffff0b7224 */ /* 0x000fc800000e0611 */
[----:B0-----:R-:W-:-:S04]  /*4570*/  IMAD.WIDE.U32 R2, R11, R8, RZ ;  /* 0x000000080b027225 */ /* 0x001fc800078e00ff */
[----:B------:R-:W-:-:S04]  /*4580*/  IMAD.WIDE.U32 R4, P0, R7, R9, R2 ;  /* 0x0000000907047225 */ /* 0x000fc80007800002 */
[----:B------:R-:W-:-:S04]  /*4590*/  IMAD.WIDE.U32 R2, R7, R8, RZ ;  /* 0x0000000807027225 */ /* 0x000fc800078e00ff */
[----:B------:R-:W-:Y:S01]  /*45a0*/  IMAD.X R7, RZ, RZ, RZ, P0 ;  /* 0x000000ffff077224 */ /* 0x000fe200000e06ff */
[----:B------:R-:W-:Y:S01]  /*45b0*/  IADD3 RZ, P0, R3, R4, RZ ;  /* 0x0000000403ff7210 */ /* 0x000fe20007f1e0ff */
[----:B------:R-:W-:-:S04]  /*45c0*/  IMAD.MOV.U32 R6, RZ, RZ, R5 ;  /* 0x000000ffff067224 */ /* 0x000fc800078e0005 */
[----:B------:R-:W-:-:S08]  /*45d0*/  IMAD.WIDE.U32.X R6, R11, R9, R6, P0 ;  /* 0x000000090b067225 */ /* 0x000fd000000e0406 */
.L_x_96:
[----:B------:R-:W3:Y:S01]  /*45e0*/  LDC.64 R26, c[0x0][0x640] ;  /* 0x00019000ff1a7b82 */ /* 0x000ee20000000a00 */
[-C--:B------:R-:W-:Y:S01]  /*45f0*/  SHF.R.U64 R11, R6, R0.reuse, R7 ;  /* 0x00000000060b7219 */ /* 0x080fe20000001207 */
[----:B------:R-:W-:Y:S01]  /*4600*/  IMAD.MOV.U32 R19, RZ, RZ, R17 ;  /* 0x000000ffff137224 */ /* 0x000fe200078e0011 */
[----:B------:R-:W-:Y:S01]  /*4610*/  SHF.R.U32.HI R0, RZ, R0, R7 ;  /* 0x00000000ff007219 */ /* 0x000fe20000011607 */
[----:B-1----:R-:W-:Y:S01]  /*4620*/  IMAD.MOV R14, RZ, RZ, -R14 ;  /* 0x000000ffff0e7224 */ /* 0x002fe200078e0a0e */
[----:B------:R-:W-:Y:S01]  /*4630*/  IADD3 R5, P0, RZ, -R11, RZ ;  /* 0x8000000bff057210 */ /* 0x000fe20007f1e0ff */
[----:B------:R-:W-:Y:S01]  /*4640*/  ULDC UR4, c[0x0][0x154] ;  /* 0x0000550000047ab9 */ /* 0x000fe20000000800 */
[----:B------:R-:W-:Y:S01]  /*4650*/  IMAD.MOV.U32 R7, RZ, RZ, 0x1 ;  /* 0x00000001ff077424 */ /* 0x000fe200078e00ff */
[----:B------:R-:W1:Y:S01]  /*4660*/  LDC R4, c[0x0][0x618] ;  /* 0x00018600ff047b82 */ /* 0x000e620000000800 */
[----:B------:R-:W-:Y:S02]  /*4670*/  IMAD R22, R15, R14, R10 ;  /* 0x0000000e0f167224 */ /* 0x000fe400078e020a */
[----:B------:R-:W-:-:S04]  /*4680*/  IMAD.X R3, RZ, RZ, ~R0, P0 ;  /* 0x000000ffff037224 */ /* 0x000fc800000e0e00 */
[-C--:B--2---:R-:W-:Y:S01]  /*4690*/  IMAD R0, R3, R12.reuse, RZ ;  /* 0x0000000c03007224 */ /* 0x084fe200078e02ff */
[----:B------:R-:W2:Y:S01]  /*46a0*/  LDC R6, c[0x0][0x608] ;  /* 0x00018200ff067b82 */ /* 0x000ea20000000800 */
[----:B0-----:R-:W-:-:S04]  /*46b0*/  IMAD.WIDE.U32 R2, R5, R12, R18 ;  /* 0x0000000c05027225 */ /* 0x001fc800078e0012 */
[----:B------:R-:W-:Y:S01]  /*46c0*/  IMAD R5, R5, R13, R0 ;  /* 0x0000000d05057224 */ /* 0x000fe200078e0200 */
[----:B------:R-:W-:Y:S02]  /*46d0*/  I2FP.F32.U32 R0, R20 ;  /* 0x0000001400007245 */ /* 0x000fe40000201000 */
[----:B------:R-:W0:Y:S01]  /*46e0*/  LDC R24, c[0x0][0x658] ;  /* 0x00019600ff187b82 */ /* 0x000e220000000800 */
[----:B------:R-:W-:Y:S01]  /*46f0*/  IMAD.IADD R3, R3, 0x1, R5 ;  /* 0x0000000103037824 */ /* 0x000fe200078e0205 */
[----:B---3--:R-:W-:Y:S01]  /*4700*/  ISETP.NE.U32.AND P0, PT, R26, RZ, PT ;  /* 0x000000ff1a00720c */ /* 0x008fe20003f05070 */
[----:B------:R-:W-:Y:S01]  /*4710*/  FMUL R0, R0, UR4 ;  /* 0x0000000400007c20 */ /* 0x000fe20008400000 */
[----:B------:R-:W-:Y:S02]  /*4720*/  IMAD.MOV.U32 R5, RZ, RZ, -0x1 ;  /* 0xffffffffff057424 */ /* 0x000fe400078e00ff */
[----:B------:R-:W-:Y:S01]  /*4730*/  ISETP.NE.AND.EX P0, PT, R27, RZ, PT, P0 ;  /* 0x000000ff1b00720c */ /* 0x000fe20003f05300 */
[----:B------:R3:W4:Y:S01]  /*4740*/  F2I.U32.TRUNC.NTZ R12, R0 ;  /* 0x00000000000c7305 */ /* 0x000722000020f000 */
[----:B------:R-:W3:Y:S01]  /*4750*/  LDC R15, c[0x0][0x148] ;  /* 0x00005200ff0f7b82 */ /* 0x000ee20000000800 */
[----:B-1----:R-:W-:-:S02]  /*4760*/  SHF.R.U64 R10, R2, R4, R3 ;  /* 0x00000004020a7219 */ /* 0x002fc40000001203 */
[----:B------:R-:W-:-:S05]  /*4770*/  SHF.R.U32.HI R3, RZ, R4, R3 ;  /* 0x00000004ff037219 */ /* 0x000fca0000011603 */
[----:B------:R-:W1:Y:S01]  /*4780*/  LDC R14, c[0x0][0x600] ;  /* 0x00018000ff0e7b82 */ /* 0x000e620000000800 */
[-CC-:B--2---:R-:W-:Y:S02]  /*4790*/  SHF.R.U64 R8, R10, R6.reuse, R3.reuse ;  /* 0x000000060a087219 */ /* 0x184fe40000001203 */
[----:B------:R-:W-:-:S05]  /*47a0*/  SHF.R.U32.HI R3, RZ, R6, R3 ;  /* 0x00000006ff037219 */ /* 0x000fca0000011603 */
[----:B------:R-:W2:Y:S01]  /*47b0*/  LDC R21, c[0x0][0x648] ;  /* 0x00019200ff157b82 */ /* 0x000ea20000000800 */
[-CC-:B0-----:R-:W-:Y:S02]  /*47c0*/  SHF.R.U64 R13, R8, R24.reuse, R3.reuse ;  /* 0x00000018080d7219 */ /* 0x181fe40000001203 */
[-C--:B------:R-:W-:Y:S02]  /*47d0*/  SHF.L.U32 R5, R5, R24.reuse, RZ ;  /* 0x0000001805057219 */ /* 0x080fe400000006ff */
[-C--:B------:R-:W-:Y:S01]  /*47e0*/  SHF.R.U32.HI R3, RZ, R24.reuse, R3 ;  /* 0x00000018ff037219 */ /* 0x080fe20000011603 */
[----:B------:R-:W-:Y:S01]  /*47f0*/  IMAD.MOV.U32 R2, RZ, RZ, R13 ;  /* 0x000000ffff027224 */ /* 0x000fe200078e000d */
[----:B------:R-:W-:Y:S01]  /*4800*/  SHF.L.U32 R24, R7, R24, RZ ;  /* 0x0000001807187219 */ /* 0x000fe200000006ff */
[----:B------:R-:W0:Y:S01]  /*4810*/  LDC R25, c[0x0][0x638] ;  /* 0x00018e00ff197b82 */ /* 0x000e220000000800 */
[----:B------:R-:W-:-:S07]  /*4820*/  LOP3.LUT R19, RZ, R5, RZ, 0x33, !PT ;  /* 0x00000005ff137212 */ /* 0x000fce00078e33ff */
[----:B------:R-:W0:Y:S01]  /*4830*/  LDC R28, c[0x0][0x610] ;  /* 0x00018400ff1c7b82 */ /* 0x000e220000000800 */
[----:B----4-:R-:W-:Y:S05]  /*4840*/  @!P0 BRA `(.L_x_97) ;  /* 0x0000000000288947 */ /* 0x010fea0003800000 */
[----:B---3--:R-:W3:Y:S02]  /*4850*/  LDC R0, c[0x0][0x64c] ;  /* 0x00019300ff007b82 */ /* 0x008ee40000000800 */
[----:B---3--:R-:W-:-:S05]  /*4860*/  IADD3 R7, P0, R13, R0, RZ ;  /* 0x000000000d077210 */ /* 0x008fca0007f1e0ff */
        /* <DEDUP_REMOVED lines=8> */
.L_x_97:
[----:B------:R-:W4:Y:S01]  /*48f0*/  LDC R4, c[0x0][0x65c] ;  /* 0x00019700ff047b82 */ /* 0x000f220000000800 */
[----:B--23--:R-:W-:Y:S01]  /*4900*/  SHF.R.U64 R0, R2, R21, R3 ;  /* 0x0000001502007219 */ /* 0x00cfe20000001203 */
[----:B-1----:R-:W-:Y:S01]  /*4910*/  VIADD R3, R14, 0xffffffff ;  /* 0xffffffff0e037836 */ /* 0x002fe20000000000 */
[----:B------:R-:W-:Y:S01]  /*4920*/  LOP3.LUT R19, R8, R19, RZ, 0xc0, !PT ;  /* 0x0000001308137212 */ /* 0x000fe200078ec0ff */
[----:B------:R-:W-:Y:S02]  /*4930*/  IMAD.MOV R12, RZ, RZ, -R12 ;  /* 0x000000ffff0c7224 */ /* 0x000fe400078e0a0c */
[----:B------:R-:W-:Y:S01]  /*4940*/  IMAD.MOV R2, RZ, RZ, -R0 ;  /* 0x000000ffff027224 */ /* 0x000fe200078e0a00 */
[----:B------:R-:W-:Y:S01]  /*4950*/  LOP3.LUT R3, R10, R3, RZ, 0xc0, !PT ;  /* 0x000000030a037212 */ /* 0x000fe200078ec0ff */
[----:B------:R-:W-:Y:S02]  /*4960*/  IMAD R19, R24, R0, R19 ;  /* 0x0000000018137224 */ /* 0x000fe400078e0213 */
[----:B0-----:R-:W-:-:S04]  /*4970*/  IMAD R0, R2, R25, R13 ;  /* 0x0000001902007224 */ /* 0x001fc800078e020d */
[----:B------:R-:W-:Y:S01]  /*4980*/  IMAD R2, R0, R14, R3 ;  /* 0x0000000e00027224 */ /* 0x000fe200078e0203 */
[----:B----4-:R-:W-:Y:S01]  /*4990*/  ISETP.NE.AND P0, PT, R4, 0x1, PT ;  /* 0x000000010400780c */ /* 0x010fe20003f05270 */
[----:B------:R-:W-:-:S05]  /*49a0*/  IMAD.MOV.U32 R4, RZ, RZ, 0x1 ;  /* 0x00000001ff047424 */ /* 0x000fca00078e00ff */
[----:B------:R-:W-:-:S07]  /*49b0*/  PRMT R0, R4, 0x7610, R0 ;  /* 0x0000761004007816 */ /* 0x000fce0000000000 */
[----:B------:R-:W-:-:S04]  /*49c0*/  @P0 IMAD R22, R15, R12, R20 ;  /* 0x0000000c0f160224 */ /* 0x000fc800078e0214 */
[----:B------:R-:W-:-:S05]  /*49d0*/  IMAD R19, R19, R28, R22 ;  /* 0x0000001c13137224 */ /* 0x000fca00078e0216 */
[----:B------:R-:W-:Y:S02]  /*49e0*/  SEL R22, R2, R19, !P0 ;  /* 0x0000001302167207 */ /* 0x000fe40004000000 */
[----:B------:R-:W-:Y:S01]  /*49f0*/  SEL R19, R19, R2, !P0 ;  /* 0x0000000213137207 */ /* 0x000fe20004000000 */
[----:B------:R-:W-:-:S07]  /*4a00*/  IMAD.MOV.U32 R2, RZ, RZ, R11 ;  /* 0x000000ffff027224 */ /* 0x000fce00078e000b */
.L_x_95:
[----:B------:R-:W-:Y:S02]  /*4a10*/  LOP3.LUT P0, RZ, R0, 0xff, RZ, 0xc0, !PT ;  /* 0x000000ff00ff7812 */ /* 0x000fe4000780c0ff */
[----:B------:R-:W-:-:S11]  /*4a20*/  LOP3.LUT R71, R71, 0x1, RZ, 0x3c, !PT ;  /* 0x0000000147477812 */ /* 0x000fd600078e3cff */
[----:B------:R-:W-:Y:S05]  /*4a30*/  @P0 BRA `(.L_x_98) ;  /* 0xffffffc800bc0947 */ /* 0x000fea000383ffff */
[----:B------:R-:W-:Y:S05]  /*4a40*/  EXIT ;  /* 0x000000000000794d */ /* 0x000fea0003800000 */
.L_x_13:
[----:B------:R-:W-:-:S08]  /*4a50*/  ISETP.NE.AND P0, PT, R0, RZ, PT ;  /* 0x000000ff0000720c */ /* 0x000fd00003f05270 */
[----:B0-----:R-:W0:-:S00]  /*4a60*/  USETMAXREG.DEALLOC.CTAPOOL 0x28 ;  /* 0x00000028000079c8 */ /* 0x001e0000080e0500 */
[----:B------:R-:W-:Y:S05]  /*4a70*/  @P0 EXIT ;  /* 0x000000000000094d */ /* 0x000fea0003800000 */
[----:B0-----:R-:W-:Y:S01]  /*4a80*/  LOP3.LUT P0, RZ, R8, 0xff, RZ, 0xc0, !PT ;  /* 0x000000ff08ff7812 */ /* 0x001fe2000780c0ff */
[----:B------:R-:W-:Y:S02]  /*4a90*/  IMAD.MOV.U32 R0, RZ, RZ, 0x1 ;  /* 0x00000001ff007424 */ /* 0x000fe400078e00ff */
[----:B------:R-:W-:-:S10]  /*4aa0*/  IMAD.MOV.U32 R7, RZ, RZ, RZ ;  /* 0x000000ffff077224 */ /* 0x000fd400078e00ff */
[----:B------:R-:W-:Y:S05]  /*4ab0*/  @!P0 BRA `(.L_x_99) ;  /* 0x0000000c001c8947 */ /* 0x000fea0003800000 */
[----:B------:R-:W-:Y:S01]  /*4ac0*/  LOP3.LUT P0, RZ, R4, 0x1f, RZ, 0xc0, !PT ;  /* 0x0000001f04ff7812 */ /* 0x000fe2000780c0ff */
[----:B------:R-:W-:Y:S01]  /*4ad0*/  ULDC UR5, c[0x0][0x658] ;  /* 0x0001960000057ab9 */ /* 0x000fe20000000800 */
[----:B------:R-:W-:Y:S01]  /*4ae0*/  UMOV UR6, 0xffffffff ;  /* 0xffffffff00067882 */ /* 0x000fe20000000000 */
[----:B------:R-:W-:Y:S01]  /*4af0*/  BSSY B0, `(.L_x_99) ;  /* 0x00000c3000007945 */ /* 0x000fe20003800000 */
[----:B------:R-:W-:Y:S01]  /*4b00*/  USHF.L.U32 UR6, UR6, UR5, URZ ;  /* 0x0000000506067299 */ /* 0x000fe2000800063f */
[C---:B------:R-:W-:Y:S01]  /*4b10*/  ISETP.NE.AND P2, PT, R3.reuse, RZ, PT ;  /* 0x000000ff0300720c */ /* 0x040fe20003f45270 */
[----:B------:R-:W-:Y:S01]  /*4b20*/  IMAD.MOV.U32 R8, RZ, RZ, 0x1 ;  /* 0x00000001ff087424 */ /* 0x000fe200078e00ff */
[----:B------:R-:W-:Y:S01]  /*4b30*/  ISETP.NE.OR P0, PT, R3, RZ, !P0 ;  /* 0x000000ff0300720c */ /* 0x000fe20004705670 */
[----:B------:R-:W-:Y:S01]  /*4b40*/  IMAD.MOV.U32 R0, RZ, RZ, 0x1 ;  /* 0x00000001ff007424 */ /* 0x000fe200078e00ff */
[----:B------:R-:W-:Y:S01]  /*4b50*/  LOP3.LUT R6, R16, 0x2, RZ, 0xfc, !PT ;  /* 0x0000000210067812 */ /* 0x000fe200078efcff */
[----:B------:R-:W-:Y:S01]  /*4b60*/  IMAD.MOV.U32 R7, RZ, RZ, RZ ;  /* 0x000000ffff077224 */ /* 0x000fe200078e00ff */
[----:B------:R-:W-:Y:S01]  /*4b70*/  ULDC UR4, c[0x0][0x600] ;  /* 0x0001800000047ab9 */ /* 0x000fe20000000800 */
[----:B------:R-:W-:Y:S01]  /*4b80*/  UMOV UR7, 0x1 ;  /* 0x0000000100077882 */ /* 0x000fe20000000000 */
[----:B------:R-:W-:-:S02]  /*4b90*/  UIADD3 UR19, UR40, 0x1, URZ ;  /* 0x0000000128137890 */ /* 0x000fc4000fffe03f */
[----:B------:R-:W-:Y:S02]  /*4ba0*/  UIADD3 UR15, UR4, -0x1, URZ ;  /* 0xffffffff040f7890 */ /* 0x000fe4000fffe03f */
[----:B------:R-:W-:Y:S02]  /*4bb0*/  USHF.L.U32 UR17, UR7, UR5, URZ ;  /* 0x0000000507117299 */ /* 0x000fe4000800063f */
[----:B------:R-:W-:Y:S01]  /*4bc0*/  ULOP3.LUT UR16, URZ, UR6, URZ, 0x33, !UPT ;  /* 0x000000063f107292 */ /* 0x000fe2000f8e333f */
[----:B------:R-:W-:-:S11]  /*4bd0*/  ULDC.64 UR20, c[0x0][0x198] ;  /* 0x0000660000147ab9 */ /* 0x000fd60000000a00 */
.L_x_111:
[----:B------:R-:W-:-:S03]  /*4be0*/  UMOV UR4, 0xffffffff ;  /* 0xffffffff00047882 */ /* 0x000fc60000000000 */
[----:B------:R-:W-:Y:S05]  /*4bf0*/  BRA.DIV UR4, `(.L_x_100) ;  /* 0x00000012044c7947 */ /* 0x000fea000b800000 */
[----:B------:R-:W-:-:S13]  /*4c00*/  ELECT P6, URZ, PT ;  /* 0x00000000003f782f */ /* 0x000fda00038c0000 */
.L_x_127:
[----:B------:R-:W0:Y:S01]  /*4c10*/  LDC R3, c[0x0][0x28c] ;  /* 0x0000a300ff037b82 */ /* 0x000e220000000800 */
[----:B------:R-:W-:Y:S01]  /*4c20*/  BSSY B1, `(.L_x_101) ;  /* 0x0000035000017945 */ /* 0x000fe20003800000 */
[----:B0-----:R-:W-:-:S13]  /*4c30*/  ISETP.LT.OR P6, PT, R3, 0x1, !P6 ;  /* 0x000000010300780c */ /* 0x001fda00077c1670 */
[----:B------:R-:W-:Y:S05]  /*4c40*/  @P6 BRA `(.L_x_102) ;  /* 0x0000000000c86947 */ /* 0x000fea0003800000 */
[----:B------:R-:W-:Y:S02]  /*4c50*/  IMAD.SHL.U32 R22, R22, 0x40, RZ ;  /* 0x0000004016167824 */ /* 0x000fe400078e00ff */
[----:B------:R-:W-:Y:S02]  /*4c60*/  IMAD.SHL.U32 R19, R19, 0x40, RZ ;  /* 0x0000004013137824 */ /* 0x000fe400078e00ff */
[----:B------:R-:W-:Y:S02]  /*4c70*/  IMAD.MOV.U32 R12, RZ, RZ, RZ ;  /* 0x000000ffff0c7224 */ /* 0x000fe400078e00ff */
[----:B------:R-:W-:Y:S02]  /*4c80*/  IMAD.U32 R13, RZ, RZ, UR19 ;  /* 0x00000013ff0d7e24 */ /* 0x000fe4000f8e00ff */
[----:B------:R-:W-:Y:S02]  /*4c90*/  IMAD.MOV.U32 R3, RZ, RZ, R0 ;  /* 0x000000ffff037224 */ /* 0x000fe400078e0000 */
[----:B------:R-:W-:-:S07]  /*4ca0*/  IMAD.MOV.U32 R4, RZ, RZ, R7 ;  /* 0x000000ffff047224 */ /* 0x000fce00078e0007 */
.L_x_106:
[----:B------:R-:W0:Y:S01]  /*4cb0*/  S2R R10, SR_CgaCtaId ;  /* 0x00000000000a7919 */ /* 0x000e220000008800 */
[----:B------:R-:W-:Y:S01]  /*4cc0*/  MOV R5, 0x400 ;  /* 0x0000040000057802 */ /* 0x000fe20000000f00 */
[----:B------:R-:W1:Y:S03]  /*4cd0*/  @!P2 LDC R9, c[0x0][0x500] ;  /* 0x00014000ff09ab82 */ /* 0x000e660000000800 */
[----:B0-----:R-:W-:Y:S02]  /*4ce0*/  LEA R11, R10, R5, 0x18 ;  /* 0x000000050a0b7211 */ /* 0x001fe400078ec0ff */
[----:B------:R-:W-:-:S03]  /*4cf0*/  SHF.L.U32 R5, R3, 0x1f, RZ ;  /* 0x0000001f03057819 */ /* 0x000fc600000006ff */
[----:B------:R-:W-:-:S04]  /*4d00*/  IMAD R10, R4, 0x8, R11 ;  /* 0x00000008040a7824 */ /* 0x000fc800078e020b */
[----:B------:R-:W0:Y:S02]  /*4d10*/  SYNCS.PHASECHK.TRANS64.TRYWAIT P1, [R10+URZ+0x38], R5 ;  /* 0x000038050a0075a7 */ /* 0x000e24000802017f */
[----:B01----:R-:W-:Y:S05]  /*4d20*/  @!P1 BRA `(.L_x_103) ;  /* 0x0000001000209947 */ /* 0x003fea0003800000 */
.L_x_128:
[----:B0-----:R-:W-:Y:S01]  /*4d30*/  PRMT R5, R6, 0x9910, RZ ;  /* 0x0000991006057816 */ /* 0x001fe200000000ff */
[----:B------:R0:W-:Y:S03]  /*4d40*/  @!P2 SYNCS.ARRIVE.TRANS64 RZ, [R10+URZ], R9 ;  /* 0x000000090affa9a7 */ /* 0x0001e6000800003f */
[----:B------:R-:W-:-:S13]  /*4d50*/  ISETP.NE.AND P1, PT, R5, 0x2, PT ;  /* 0x000000020500780c */ /* 0x000fda0003f25270 */
[----:B0-----:R-:W-:Y:S05]  /*4d60*/  @P1 BRA `(.L_x_104) ;  /* 0x0000000000041947 */ /* 0x001fea0003800000 */
[----:B------:R-:W-:Y:S01]  /*4d70*/  BPT.TRAP 0x1 ;  /* 0x000000040000795c */ /* 0x000fe20000300000 */
.L_x_104:
[----:B------:R-:W-:Y:S05]  /*4d80*/  @P0 BRA `(.L_x_105) ;  /* 0x0000000000040947 */ /* 0x000fea0003800000 */
[----:B------:R-:W-:Y:S01]  /*4d90*/  BPT.TRAP 0x1 ;  /* 0x000000040000795c */ /* 0x000fe20000300000 */
.L_x_105:
[----:B------:R-:W-:Y:S01]  /*4da0*/  IMAD R11, R4, 0x2000, R11 ;  /* 0x00002000040b7824 */ /* 0x000fe200078e020b */
[----:B------:R-:W-:Y:S01]  /*4db0*/  R2UR UR9, R10 ;  /* 0x000000000a0972ca */ /* 0x000fe200000e0000 */
[----:B------:R-:W-:Y:S01]  /*4dc0*/  VIADD R13, R13, 0xffffffff ;  /* 0xffffffff0d0d7836 */ /* 0x000fe20000000000 */
[----:B------:R-:W-:Y:S01]  /*4dd0*/  UIADD3 UR4, UP0, UR20, 0xf0, URZ ;  /* 0x000000f014047890 */ /* 0x000fe2000ff1e03f */
[----:B------:R-:W-:Y:S01]  /*4de0*/  R2UR UR11, R19 ;  /* 0x00000000130b72ca */ /* 0x000fe200000e0000 */
[----:B------:R-:W-:Y:S01]  /*4df0*/  UIADD3 UR22, UP1, UR20, 0x1f0, URZ ;  /* 0x000001f014167890 */ /* 0x000fe2000ff3e03f */
[----:B------:R-:W-:Y:S01]  /*4e00*/  R2UR UR8, R11 ;  /* 0x000000000b0872ca */ /* 0x000fe200000e0000 */
[----:B------:R-:W-:Y:S01]  /*4e10*/  UIADD3.X UR5, URZ, UR21, URZ, UP0, !UPT ;  /* 0x000000153f057290 */ /* 0x000fe200087fe43f */
[----:B------:R-:W-:Y:S01]  /*4e20*/  R2UR UR10, R12 ;  /* 0x000000000c0a72ca */ /* 0x000fe200000e0000 */
[----:B------:R-:W-:Y:S01]  /*4e30*/  VIADD R4, R4, 0x1 ;  /* 0x0000000104047836 */ /* 0x000fe20000000000 */
[----:B------:R-:W-:Y:S01]  /*4e40*/  R2UR UR12, R2 ;  /* 0x00000000020c72ca */ /* 0x000fe200000e0000 */
[----:B------:R-:W-:Y:S01]  /*4e50*/  UIADD3.X UR23, URZ, UR21, URZ, UP1, !UPT ;  /* 0x000000153f177290 */ /* 0x000fe20008ffe43f */
[----:B------:R-:W-:Y:S01]  /*4e60*/  R2UR UR18, R22 ;  /* 0x00000000161272ca */ /* 0x000fe200000e0000 */
[----:B------:R-:W-:Y:S01]  /*4e70*/  UMOV UR6, 0x0 ;  /* 0x0000000000067882 */ /* 0x000fe20000000000 */
[----:B------:R-:W-:Y:S01]  /*4e80*/  ISETP.GT.AND P3, PT, R13, 0x1, PT ;  /* 0x000000010d00780c */ /* 0x000fe20003f64270 */
[----:B------:R-:W-:Y:S01]  /*4e90*/  UMOV UR7, 0x10000000 ;  /* 0x1000000000077882 */ /* 0x000fe20000000000 */
[----:B------:R-:W-:Y:S01]  /*4ea0*/  ISETP.NE.AND P1, PT, R4, 0x7, PT ;  /* 0x000000070400780c */ /* 0x000fe20003f25270 */
[----:B------:R-:W-:-:S02]  /*4eb0*/  VIADD R12, R12, 0x20 ;  /* 0x000000200c0c7836 */ /* 0x000fc40000000000 */
[----:B------:R-:W-:Y:S01]  /*4ec0*/  UIADD3 UR13, UR8, 0x180, URZ ;  /* 0x00000180080d7890 */ /* 0x000fe2000fffe03f */
[----:B------:R-:W-:Y:S01]  /*4ed0*/  SEL R10, RZ, 0x1, P1 ;  /* 0x00000001ff0a7807 */ /* 0x000fe20000800000 */
[----:B------:R-:W-:Y:S01]  /*4ee0*/  UIADD3 UR14, UR8, 0xe180, URZ ;  /* 0x0000e180080e7890 */ /* 0x000fe2000fffe03f */
[----:B------:R-:W-:Y:S02]  /*4ef0*/  SEL R4, R4, RZ, P1 ;  /* 0x000000ff04047207 */ /* 0x000fe40000800000 */
[----:B------:R-:W-:Y:S02]  /*4f00*/  LOP3.LUT R3, R3, R10, RZ, 0x3c, !PT ;  /* 0x0000000a03037212 */ /* 0x000fe400078e3cff */
[----:B------:R-:W-:Y:S02]  /*4f10*/  UMOV UR8, UR13 ;  /* 0x0000000d00087c82 */ /* 0x000fe40008000000 */
[----:B------:R0:W-:Y:S02]  /*4f20*/  UTMALDG.3D [UR8], [UR4], desc[UR6] ;  /* 0x00000608040075b4 */ /* 0x0001e40008011000 */
[----:B0-----:R-:W-:Y:S01]  /*4f30*/  UMOV UR8, UR14 ;  /* 0x0000000e00087c82 */ /* 0x001fe20008000000 */
[----:B------:R-:W-:-:S02]  /*4f40*/  UMOV UR11, UR18 ;  /* 0x00000012000b7c82 */ /* 0x000fc40008000000 */
[----:B------:R0:W-:Y:S02]  /*4f50*/  UTMALDG.3D [UR8], [UR22], desc[UR6] ;  /* 0x00000608160075b4 */ /* 0x0001e40008011000 */
[----:B0-----:R-:W-:Y:S05]  /*4f60*/  @P3 BRA `(.L_x_106) ;  /* 0xfffffffc00503947 */ /* 0x001fea000383ffff */
.L_x_102:
[----:B------:R-:W-:Y:S05]  /*4f70*/  BSYNC B1 ;  /* 0x0000000000017941 */ /* 0x000fea0003800000 */
.L_x_101:
[----:B------:R-:W2:Y:S01]  /*4f80*/  LDL.64 R10, [R1] ;  /* 0x00000000010a7983 */ /* 0x000ea20000100a00 */
[----:B------:R-:W-:Y:S01]  /*4f90*/  LOP3.LUT P4, RZ, R8, 0xff, RZ, 0xc0, !PT ;  /* 0x000000ff08ff7812 */ /* 0x000fe2000788c0ff */
[----:B------:R-:W-:Y:S01]  /*4fa0*/  VIADD R4, R7, UR40 ;  /* 0x0000002807047c36 */ /* 0x000fe20008000000 */
[----:B------:R-:W-:Y:S01]  /*4fb0*/  ULDC.64 UR4, c[0x0][0x650] ;  /* 0x0001940000047ab9 */ /* 0x000fe20000000a00 */
[----:B------:R-:W-:Y:S01]  /*4fc0*/  IMAD.U32 R7, RZ, RZ, UR40 ;  /* 0x00000028ff077e24 */ /* 0x000fe2000f8e00ff */
[----:B------:R-:W-:Y:S01]  /*4fd0*/  UISETP.GE.U32.AND UP0, UPT, UR40, 0x7, UPT ;  /* 0x000000072800788c */ /* 0x000fe2000bf06070 */
[C---:B------:R-:W-:Y:S01]  /*4fe0*/  IMAD.WIDE.U32 R2, R4.reuse, 0x24924925, RZ ;  /* 0x2492492504027825 */ /* 0x040fe200078e00ff */
[C---:B------:R-:W-:Y:S01]  /*4ff0*/  ISETP.GT.U32.AND P1, PT, R4.reuse, 0x6, PT ;  /* 0x000000060400780c */ /* 0x040fe20003f24070 */
[----:B------:R-:W-:Y:S02]  /*5000*/  BSSY B1, `(.L_x_107) ;  /* 0x000006f000017945 */ /* 0x000fe40003800000 */
[----:B------:R-:W-:Y:S01]  /*5010*/  IMAD.IADD R2, R4, 0x1, -R3 ;  /* 0x0000000104027824 */ /* 0x000fe200078e0a03 */
[----:B------:R-:W-:Y:S01]  /*5020*/  ISETP.LT.U32.AND P1, PT, R7, 0x7, P1 ;  /* 0x000000070700780c */ /* 0x000fe20000f21070 */
[----:B------:R-:W-:Y:S01]  /*5030*/  IMAD.MOV.U32 R19, RZ, RZ, -0x1 ;  /* 0xffffffffff137424 */ /* 0x000fe200078e00ff */
[----:B------:R-:W-:Y:S01]  /*5040*/  PLOP3.LUT P3, PT, PT, PT, UP0, 0x80, 0x0 ;  /* 0x000000000000781c */ /* 0x000fe20003f6f008 */
[----:B------:R-:W0:Y:S01]  /*5050*/  @P4 S2R R8, SR_CgaCtaId ;  /* 0x0000000000084919 */ /* 0x000e220000008800 */
[----:B------:R-:W-:Y:S01]  /*5060*/  @P4 MOV R5, 0x400 ;  /* 0x0000040000054802 */ /* 0x000fe20000000f00 */
[----:B------:R-:W-:Y:S01]  /*5070*/  IMAD.MOV.U32 R22, RZ, RZ, -0x1 ;  /* 0xffffffffff167424 */ /* 0x000fe200078e00ff */
[----:B------:R-:W-:-:S02]  /*5080*/  LEA.HI R2, R2, R3, RZ, 0x1f ;  /* 0x0000000302027211 */ /* 0x000fc400078ff8ff */
[----:B------:R-:W-:Y:S02]  /*5090*/  PRMT R3, RZ, 0x7610, R3 ;  /* 0x00007610ff037816 */ /* 0x000fe40000000003 */
[----:B------:R-:W-:Y:S01]  /*50a0*/  SHF.R.U32.HI R7, RZ, 0x2, R2 ;  /* 0x00000002ff077819 */ /* 0x000fe20000011602 */
[----:B------:R-:W-:Y:S01]  /*50b0*/  IMAD.MOV.U32 R2, RZ, RZ, -0x1 ;  /* 0xffffffffff027424 */ /* 0x000fe200078e00ff */
[----:B0-----:R-:W-:Y:S02]  /*50c0*/  @P4 LEA R8, R8, R5, 0x18 ;  /* 0x0000000508084211 */ /* 0x001fe400078ec0ff */
[----:B------:R-:W-:Y:S02]  /*50d0*/  SEL R5, RZ, 0x1, !P1 ;  /* 0x00000001ff057807 */ /* 0x000fe40004800000 */
[----:B------:R0:W-:Y:S02]  /*50e0*/  @P4 SYNCS.ARRIVE.TRANS64.A1T0 RZ, [R8+URZ+0xa8], RZ ;  /* 0x0000a8ff08ff49a7 */ /* 0x0001e4000810003f */
[----:B------:R-:W-:-:S04]  /*50f0*/  LOP3.LUT R0, R0, R5, RZ, 0x3c, !PT ;  /* 0x0000000500007212 */ /* 0x000fc800078e3cff */
[----:B------:R-:W-:Y:S01]  /*5100*/  @P3 LOP3.LUT R0, R0, 0x1, R7, 0x78, !PT ;  /* 0x0000000100003812 */ /* 0x000fe200078e7807 */
[----:B------:R-:W-:Y:S01]  /*5110*/  IMAD R7, R7, -0x7, R4 ;  /* 0xfffffff907077824 */ /* 0x000fe200078e0204 */
[----:B0-----:R-:W-:Y:S02]  /*5120*/  PRMT R8, RZ, 0x7610, R8 ;  /* 0x00007610ff087816 */ /* 0x001fe40000000008 */
[----:B--2---:R-:W-:-:S05]  /*5130*/  IADD3 R18, P1, R18, R10, RZ ;  /* 0x0000000a12127210 */ /* 0x004fca0007f3e0ff */
[----:B------:R-:W-:Y:S01]  /*5140*/  IMAD.X R17, R17, 0x1, R23, P1 ;  /* 0x0000000111117824 */ /* 0x000fe200008e0617 */
[----:B------:R-:W-:-:S04]  /*5150*/  ISETP.GE.U32.AND P1, PT, R18, UR4, PT ;  /* 0x0000000412007c0c */ /* 0x000fc8000bf26070 */
[----:B------:R-:W-:-:S13]  /*5160*/  ISETP.GE.U32.AND.EX P1, PT, R17, UR5, PT, P1 ;  /* 0x0000000511007c0c */ /* 0x000fda000bf26110 */
[----:B------:R-:W-:Y:S05]  /*5170*/  @P1 BRA `(.L_x_108) ;  /* 0x00000004005c1947 */ /* 0x000fea0003800000 */
[----:B------:R-:W0:Y:S01]  /*5180*/  S2R R11, SR_CTAID.X ;  /* 0x00000000000b7919 */ /* 0x000e220000002500 */
[----:B------:R-:W-:Y:S01]  /*5190*/  ULDC.64 UR4, c[0x0][0x628] ;  /* 0x00018a0000047ab9 */ /* 0x000fe20000000a00 */
[----:B------:R-:W1:Y:S01]  /*51a0*/  LDC R12, c[0x0][0x144] ;  /* 0x00005100ff0c7b82 */ /* 0x000e620000000800 */
[----:B------:R-:W-:Y:S01]  /*51b0*/  ISETP.NE.U32.AND P1, PT, RZ, UR4, PT ;  /* 0x00000004ff007c0c */ /* 0x000fe2000bf25070 */
[----:B------:R-:W2:Y:S01]  /*51c0*/  S2R R9, SR_CTAID.Y ;  /* 0x0000000000097919 */ /* 0x000ea20000002600 */
[----:B------:R-:W-:Y:S01]  /*51d0*/  ULDC UR6, c[0x0][0x150] ;  /* 0x0000540000067ab9 */ /* 0x000fe20000000800 */
[----:B------:R-:W-:Y:S01]  /*51e0*/  ULDC UR7, c[0x0][0x630] ;  /* 0x00018c0000077ab9 */ /* 0x000fe20000000800 */
[----:B------:R-:W-:Y:S01]  /*51f0*/  ISETP.NE.AND.EX P1, PT, RZ, UR5, PT, P1 ;  /* 0x00000005ff007c0c */ /* 0x000fe2000bf25310 */
[----:B------:R-:W-:Y:S01]  /*5200*/  IMAD.MOV.U32 R2, RZ, RZ, R18 ;  /* 0x000000ffff027224 */ /* 0x000fe200078e0012 */
[----:B0-----:R-:W-:-:S05]  /*5210*/  I2FP.F32.U32 R3, R11 ;  /* 0x0000000b00037245 */ /* 0x001fca0000201000 */
[----:B------:R-:W-:Y:S01]  /*5220*/  FMUL R14, R3, UR6 ;  /* 0x00000006030e7c20 */ /* 0x000fe20008400000 */
[----:B------:R-:W-:-:S05]  /*5230*/  IMAD.MOV.U32 R3, RZ, RZ, R17 ;  /* 0x000000ffff037224 */ /* 0x000fca00078e0011 */
[----:B--2---:R-:W-:Y:S05]  /*5240*/  @!P1 BRA `(.L_x_109) ;  /* 0x0000000000289947 */ /* 0x004fea0003800000 */
[----:B------:R-:W-:Y:S02]  /*5250*/  ULDC UR6, c[0x0][0x634] ;  /* 0x00018d0000067ab9 */ /* 0x000fe40000000800 */
[----:B------:R-:W-:-:S05]  /*5260*/  IADD3 R3, P1, R18, UR6, RZ ;  /* 0x0000000612037c10 */ /* 0x000fca000ff3e0ff */
[----:B------:R-:W-:-:S04]  /*5270*/  IMAD.X R13, RZ, RZ, R17, P1 ;  /* 0x000000ffff0d7224 */ /* 0x000fc800008e0611 */
[----:B------:R-:W-:-:S04]  /*5280*/  IMAD.WIDE.U32 R4, R13, UR4, RZ ;  /* 0x000000040d047c25 */ /* 0x000fc8000f8e00ff */
[----:B------:R-:W-:-:S04]  /*5290*/  IMAD.WIDE.U32 R4, P1, R3, UR5, R4 ;  /* 0x0000000503047c25 */ /* 0x000fc8000f820004 */
[----:B------:R-:W-:-:S04]  /*52a0*/  IMAD.WIDE.U32 R2, R3, UR4, RZ ;  /* 0x0000000403027c25 */ /* 0x000fc8000f8e00ff */
[----:B------:R-:W-:Y:S01]  /*52b0*/  IMAD.MOV.U32 R2, RZ, RZ, R5 ;  /* 0x000000ffff027224 */ /* 0x000fe200078e0005 */
[----:B------:R-:W-:Y:S01]  /*52c0*/  IADD3 RZ, P3, R3, R4, RZ ;  /* 0x0000000403ff7210 */ /* 0x000fe20007f7e0ff */
[----:B------:R-:W-:-:S04]  /*52d0*/  IMAD.X R3, RZ, RZ, RZ, P1 ;  /* 0x000000ffff037224 */ /* 0x000fc800008e06ff */
[----:B------:R-:W-:-:S08]  /*52e0*/  IMAD.WIDE.U32.X R2, R13, UR5, R2, P3 ;  /* 0x000000050d027c25 */ /* 0x000fd000098e0402 */
.L_x_109:
[--C-:B------:R-:W-:Y:S01]  /*52f0*/  SHF.R.U64 R10, R2, UR7, R3.reuse ;  /* 0x00000007020a7c19 */ /* 0x100fe20008001203 */
[----:B------:R-:W0:Y:S01]  /*5300*/  F2I.U32.TRUNC.NTZ R14, R14 ;  /* 0x0000000e000e7305 */ /* 0x000e22000020f000 */
[----:B------:R-:W-:Y:S01]  /*5310*/  SHF.R.U32.HI R2, RZ, UR7, R3 ;  /* 0x00000007ff027c19 */ /* 0x000fe20008011603 */
[----:B------:R-:W-:Y:S01]  /*5320*/  ULDC.64 UR4, c[0x0][0x620] ;  /* 0x0001880000047ab9 */ /* 0x000fe20000000a00 */
[----:B------:R-:W-:Y:S01]  /*5330*/  IADD3 R5, P1, RZ, -R10, RZ ;  /* 0x8000000aff057210 */ /* 0x000fe20007f3e0ff */
[----:B------:R-:W-:Y:S01]  /*5340*/  IMAD.MOV.U32 R3, RZ, RZ, R17 ;  /* 0x000000ffff037224 */ /* 0x000fe200078e0011 */
[----:B------:R-:W-:-:S03]  /*5350*/  ULDC.64 UR6, c[0x0][0x640] ;  /* 0x0001900000067ab9 */ /* 0x000fc60000000a00 */
[----:B------:R-:W-:Y:S01]  /*5360*/  IMAD.X R2, RZ, RZ, ~R2, P1 ;  /* 0x000000ffff027224 */ /* 0x000fe200008e0e02 */
[----:B------:R-:W-:-:S03]  /*5370*/  ISETP.NE.U32.AND P1, PT, RZ, UR6, PT ;  /* 0x00000006ff007c0c */ /* 0x000fc6000bf25070 */
[----:B------:R-:W-:Y:S01]  /*5380*/  IMAD R4, R2, UR4, RZ ;  /* 0x0000000402047c24 */ /* 0x000fe2000f8e02ff */
[----:B------:R-:W-:Y:S01]  /*5390*/  ISETP.NE.AND.EX P1, PT, RZ, UR7, PT, P1 ;  /* 0x00000007ff007c0c */ /* 0x000fe2000bf25310 */
[----:B------:R-:W-:-:S04]  /*53a0*/  IMAD.MOV.U32 R2, RZ, RZ, R18 ;  /* 0x000000ffff027224 */ /* 0x000fc800078e0012 */
[----:B------:R-:W-:Y:S01]  /*53b0*/  IMAD.WIDE.U32 R2, R5, UR4, R2 ;  /* 0x0000000405027c25 */ /* 0x000fe2000f8e0002 */
[----:B------:R-:W-:-:S03]  /*53c0*/  ULDC UR4, c[0x0][0x618] ;  /* 0x0001860000047ab9 */ /* 0x000fc60000000800 */
[----:B------:R-:W-:Y:S01]  /*53d0*/  IMAD R5, R5, UR5, R4 ;  /* 0x0000000505057c24 */ /* 0x000fe2000f8e0204 */
[----:B------:R-:W-:Y:S01]  /*53e0*/  ULDC UR5, c[0x0][0x154] ;  /* 0x0000550000057ab9 */ /* 0x000fe20000000800 */
[----:B0-----:R-:W-:Y:S02]  /*53f0*/  IMAD.MOV R4, RZ, RZ, -R14 ;  /* 0x000000ffff047224 */ /* 0x001fe400078e0a0e */
[----:B------:R-:W0:Y:S01]  /*5400*/  LDC R14, c[0x0][0x148] ;  /* 0x00005200ff0e7b82 */ /* 0x000e220000000800 */
[----:B------:R-:W-:Y:S02]  /*5410*/  IMAD.IADD R3, R3, 0x1, R5 ;  /* 0x0000000103037824 */ /* 0x000fe400078e0205 */
[----:B-1----:R-:W-:Y:S01]  /*5420*/  IMAD R11, R12, R4, R11 ;  /* 0x000000040c0b7224 */ /* 0x002fe200078e020b */
[----:B------:R-:W-:Y:S02]  /*5430*/  I2FP.F32.U32 R4, R9 ;  /* 0x0000000900047245 */ /* 0x000fe40000201000 */
[----:B------:R-:W-:-:S02]  /*5440*/  SHF.R.U64 R12, R2, UR4, R3 ;  /* 0x00000004020c7c19 */ /* 0x000fc40008001203 */
[----:B------:R-:W-:Y:S01]  /*5450*/  SHF.R.U32.HI R3, RZ, UR4, R3 ;  /* 0x00000004ff037c19 */ /* 0x000fe20008011603 */
[----:B------:R-:W-:Y:S01]  /*5460*/  FMUL R4, R4, UR5 ;  /* 0x0000000504047c20 */ /* 0x000fe20008400000 */
[----:B------:R-:W-:Y:S02]  /*5470*/  ULDC UR4, c[0x0][0x608] ;  /* 0x0001820000047ab9 */ /* 0x000fe40000000800 */
[--C-:B------:R-:W-:Y:S01]  /*5480*/  SHF.R.U64 R15, R12, UR4, R3.reuse ;  /* 0x000000040c0f7c19 */ /* 0x100fe20008001203 */
[----:B------:R1:W2:Y:S01]  /*5490*/  F2I.U32.TRUNC.NTZ R20, R4 ;  /* 0x0000000400147305 */ /* 0x0002a2000020f000 */
[----:B------:R-:W-:Y:S01]  /*54a0*/  SHF.R.U32.HI R2, RZ, UR4, R3 ;  /* 0x00000004ff027c19 */ /* 0x000fe20008011603 */
[----:B------:R-:W-:-:S03]  /*54b0*/  ULDC UR4, c[0x0][0x658] ;  /* 0x0001960000047ab9 */ /* 0x000fc60000000800 */
[--C-:B------:R-:W-:Y:S02]  /*54c0*/  SHF.R.U64 R13, R15, UR4, R2.reuse ;  /* 0x000000040f0d7c19 */ /* 0x100fe40008001202 */
[----:B------:R-:W-:-:S03]  /*54d0*/  SHF.R.U32.HI R19, RZ, UR4, R2 ;  /* 0x00000004ff137c19 */ /* 0x000fc60008011602 */
[----:B------:R-:W-:Y:S02]  /*54e0*/  IMAD.MOV.U32 R2, RZ, RZ, R13 ;  /* 0x000000ffff027224 */ /* 0x000fe400078e000d */
[----:B------:R-:W-:Y:S01]  /*54f0*/  IMAD.MOV.U32 R3, RZ, RZ, R19 ;  /* 0x000000ffff037224 */ /* 0x000fe200078e0013 */
[----:B-1----:R-:W-:Y:S06]  /*5500*/  @!P1 BRA `(.L_x_110) ;  /* 0x0000000000289947 */ /* 0x002fec0003800000 */
        /* <DEDUP_REMOVED lines=10> */
.L_x_110:
[----:B------:R-:W1:Y:S01]  /*55b0*/  LDC R4, c[0x0][0x65c] ;  /* 0x00019700ff047b82 */ /* 0x000e620000000800 */
[----:B------:R-:W-:Y:S01]  /*55c0*/  ULDC UR4, c[0x0][0x648] ;  /* 0x0001920000047ab9 */ /* 0x000fe20000000800 */
[----:B------:R-:W-:Y:S01]  /*55d0*/  LOP3.LUT R15, R15, UR16, RZ, 0xc0, !PT ;  /* 0x000000100f0f7c12 */ /* 0x000fe2000f8ec0ff */
[----:B--2---:R-:W-:Y:S01]  /*55e0*/  IMAD.MOV R20, RZ, RZ, -R20 ;  /* 0x000000ffff147224 */ /* 0x004fe200078e0a14 */
[----:B------:R-:W-:Y:S01]  /*55f0*/  SHF.R.U64 R2, R2, UR4, R3 ;  /* 0x0000000402027c19 */ /* 0x000fe20008001203 */
[----:B------:R-:W-:Y:S01]  /*5600*/  ULDC UR4, c[0x0][0x638] ;  /* 0x00018e0000047ab9 */ /* 0x000fe20000000800 */
[----:B------:R-:W-:Y:S01]  /*5610*/  LOP3.LUT R12, R12, UR15, RZ, 0xc0, !PT ;  /* 0x0000000f0c0c7c12 */ /* 0x000fe2000f8ec0ff */
[----:B------:R-:W-:Y:S01]  /*5620*/  ULDC UR5, c[0x0][0x610] ;  /* 0x0001840000057ab9 */ /* 0x000fe20000000800 */
[----:B------:R-:W-:Y:S01]  /*5630*/  IMAD.MOV.U32 R3, RZ, RZ, 0x1 ;  /* 0x00000001ff037424 */ /* 0x000fe200078e00ff */
[----:B-1----:R-:W-:Y:S01]  /*5640*/  ISETP.NE.AND P1, PT, R4, 0x1, PT ;  /* 0x000000010400780c */ /* 0x002fe20003f25270 */
[----:B------:R-:W-:-:S02]  /*5650*/  IMAD.MOV R4, RZ, RZ, -R2 ;  /* 0x000000ffff047224 */ /* 0x000fc400078e0a02 */
[----:B------:R-:W-:Y:S02]  /*5660*/  IMAD R2, R2, UR17, R15 ;  /* 0x0000001102027c24 */ /* 0x000fe4000f8e020f */
[----:B------:R-:W-:Y:S01]  /*5670*/  IMAD R13, R4, UR4, R13 ;  /* 0x00000004040d7c24 */ /* 0x000fe2000f8e020d */
[----:B------:R-:W-:-:S07]  /*5680*/  ULDC UR4, c[0x0][0x600] ;  /* 0x0001800000047ab9 */ /* 0x000fce0000000800 */
[----:B0-----:R-:W-:-:S04]  /*5690*/  @P1 IMAD R11, R14, R20, R9 ;  /* 0x000000140e0b1224 */ /* 0x001fc800078e0209 */
[----:B------:R-:W-:Y:S02]  /*56a0*/  IMAD R11, R2, UR5, R11 ;  /* 0x00000005020b7c24 */ /* 0x000fe4000f8e020b */
[----:B------:R-:W-:-:S05]  /*56b0*/  IMAD R2, R13, UR4, R12 ;  /* 0x000000040d027c24 */ /* 0x000fca000f8e020c */
[----:B------:R-:W-:Y:S02]  /*56c0*/  SEL R22, R2, R11, !P1 ;  /* 0x0000000b02167207 */ /* 0x000fe40004800000 */
[----:B------:R-:W-:Y:S01]  /*56d0*/  SEL R19, R11, R2, !P1 ;  /* 0x000000020b137207 */ /* 0x000fe20004800000 */
[----:B------:R-:W-:-:S07]  /*56e0*/  IMAD.MOV.U32 R2, RZ, RZ, R10 ;  /* 0x000000ffff027224 */ /* 0x000fce00078e000a */
.L_x_108:
[----:B------:R-:W-:Y:S05]  /*56f0*/  BSYNC B1 ;  /* 0x0000000000017941 */ /* 0x000fea0003800000 */
.L_x_107:
[----:B------:R-:W-:-:S13]  /*5700*/  LOP3.LUT P1, RZ, R3, 0xff, RZ, 0xc0, !PT ;  /* 0x000000ff03ff7812 */ /* 0x000fda000782c0ff */
[----:B------:R-:W-:Y:S05]  /*5710*/  @P1 BRA `(.L_x_111) ;  /* 0xfffffff400301947 */ /* 0x000fea000383ffff */
[----:B------:R-:W-:Y:S05]  /*5720*/  BSYNC B0 ;  /* 0x0000000000007941 */ /* 0x000fea0003800000 */
.L_x_99:
[----:B------:R-:W-:-:S03]  /*5730*/  UMOV UR4, 0xffffffff ;  /* 0xffffffff00047882 */ /* 0x000fc60000000000 */
[----:B------:R-:W-:Y:S05]  /*5740*/  BRA.DIV UR4, `(.L_x_112) ;  /* 0x0000000604ac7947 */ /* 0x000fea000b800000 */
[----:B------:R-:W-:-:S13]  /*5750*/  ELECT P6, URZ, PT ;  /* 0x00000000003f782f */ /* 0x000fda00038c0000 */
.L_x_131:
[----:B------:R-:W-:Y:S04]  /*5760*/  BSSY B0, `(.L_x_113) ;  /* 0x0000046000007945 */ /* 0x000fe80003800000 */
[----:B------:R-:W-:Y:S05]  /*5770*/  @!P6 BRA `(.L_x_114) ;  /* 0x000000040010e947 */ /* 0x000fea0003800000 */
[----:B------:R-:W-:-:S04]  /*5780*/  LOP3.LUT R16, R16, 0x2, RZ, 0xfc, !PT ;  /* 0x0000000210107812 */ /* 0x000fc800078efcff */
[----:B------:R-:W-:-:S13]  /*5790*/  ISETP.NE.AND P0, PT, R16, 0x3, PT ;  /* 0x000000031000780c */ /* 0x000fda0003f05270 */
[----:B------:R-:W-:Y:S05]  /*57a0*/  @!P0 BRA `(.L_x_115) ;  /* 0x0000000000048947 */ /* 0x000fea0003800000 */
[----:B------:R-:W-:Y:S01]  /*57b0*/  BPT.TRAP 0x1 ;  /* 0x000000040000795c */ /* 0x000fe20000300000 */
.L_x_115:
[----:B------:R-:W0:Y:S01]  /*57c0*/  S2R R3, SR_CgaCtaId ;  /* 0x0000000000037919 */ /* 0x000e220000008800 */
[----:B------:R-:W-:Y:S02]  /*57d0*/  MOV R2, 0x400 ;  /* 0x0000040000027802 */ /* 0x000fe40000000f00 */
[----:B------:R-:W-:Y:S02]  /*57e0*/  SHF.L.U32 R4, R0, 0x1f, RZ ;  /* 0x0000001f00047819 */ /* 0x000fe400000006ff */
[----:B0-----:R-:W-:-:S05]  /*57f0*/  LEA R2, R3, R2, 0x18 ;  /* 0x0000000203027211 */ /* 0x001fca00078ec0ff */
[----:B------:R-:W-:-:S04]  /*5800*/  VIADD R2, R2, 0x38 ;  /* 0x0000003802027836 */ /* 0x000fc80000000000 */
[C---:B------:R-:W-:Y:S02]  /*5810*/  IMAD R9, R7.reuse, 0x8, R2 ;  /* 0x0000000807097824 */ /* 0x040fe400078e0202 */
[----:B------:R-:W-:Y:S02]  /*5820*/  VIADD R7, R7, 0x1 ;  /* 0x0000000107077836 */ /* 0x000fe40000000000 */
[----:B------:R-:W0:Y:S03]  /*5830*/  SYNCS.PHASECHK.TRANS64.TRYWAIT P0, [R9+URZ], R4 ;  /* 0x00000004090075a7 */ /* 0x000e26000800017f */
[----:B------:R-:W-:-:S04]  /*5840*/  ISETP.NE.AND P1, PT, R7, 0x7, PT ;  /* 0x000000070700780c */ /* 0x000fc80003f25270 */
[----:B------:R-:W-:Y:S02]  /*5850*/  SEL R3, RZ, 0x1, P1 ;  /* 0x00000001ff037807 */ /* 0x000fe40000800000 */
[----:B------:R-:W-:Y:S02]  /*5860*/  SEL R7, R7, RZ, P1 ;  /* 0x000000ff07077207 */ /* 0x000fe40000800000 */
[----:B------:R-:W-:-:S03]  /*5870*/  LOP3.LUT R6, R0, R3, RZ, 0x3c, !PT ;  /* 0x0000000300067212 */ /* 0x000fc600078e3cff */
[----:B------:R-:W-:Y:S01]  /*5880*/  IMAD R8, R7, 0x8, R2 ;  /* 0x0000000807087824 */ /* 0x000fe200078e0202 */
[----:B------:R-:W-:Y:S01]  /*5890*/  SHF.L.U32 R5, R6, 0x1f, RZ ;  /* 0x0000001f06057819 */ /* 0x000fe200000006ff */
[----:B0-----:R-:W-:Y:S06]  /*58a0*/  @!P0 BRA `(.L_x_116) ;  /* 0x0000000400748947 */ /* 0x001fec0003800000 */
.L_x_132:
[----:B------:R-:W1:Y:S01]  /*58b0*/  SYNCS.PHASECHK.TRANS64.TRYWAIT P0, [R8+URZ], R5 ;  /* 0x00000005080075a7 */ /* 0x000e62000800017f */
[----:B------:R-:W-:-:S05]  /*58c0*/  VIADD R0, R7, 0x1 ;  /* 0x0000000107007836 */ /* 0x000fca0000000000 */
[----:B------:R-:W-:-:S04]  /*58d0*/  ISETP.NE.AND P1, PT, R0, 0x7, PT ;  /* 0x000000070000780c */ /* 0x000fc80003f25270 */
[----:B------:R-:W-:Y:S02]  /*58e0*/  SEL R3, RZ, 0x1, P1 ;  /* 0x00000001ff037807 */ /* 0x000fe40000800000 */
[----:B------:R-:W-:Y:S02]  /*58f0*/  SEL R7, R0, RZ, P1 ;  /* 0x000000ff00077207 */ /* 0x000fe40000800000 */
[----:B------:R-:W-:-:S03]  /*5900*/  LOP3.LUT R6, R6, R3, RZ, 0x3c, !PT ;  /* 0x0000000306067212 */ /* 0x000fc600078e3cff */
[----:B0-----:R-:W-:Y:S01]  /*5910*/  IMAD R9, R7, 0x8, R2 ;  /* 0x0000000807097824 */ /* 0x001fe200078e0202 */
[----:B------:R-:W-:Y:S01]  /*5920*/  SHF.L.U32 R4, R6, 0x1f, RZ ;  /* 0x0000001f06047819 */ /* 0x000fe200000006ff */
[----:B-1----:R-:W-:Y:S06]  /*5930*/  @!P0 BRA `(.L_x_117) ;  /* 0x0000000400648947 */ /* 0x002fec0003800000 */
.L_x_133:
        /* <DEDUP_REMOVED lines=9> */
.L_x_134:
        /* <DEDUP_REMOVED lines=9> */
.L_x_135:
[----:B------:R-:W1:Y:S01]  /*5a60*/  SYNCS.PHASECHK.TRANS64.TRYWAIT P0, [R9+URZ], R4 ;  /* 0x00000004090075a7 */ /* 0x000e62000800017f */
[----:B------:R-:W-:-:S05]  /*5a70*/  VIADD R0, R7, 0x1 ;  /* 0x0000000107007836 */ /* 0x000fca0000000000 */
[----:B------:R-:W-:-:S04]  /*5a80*/  ISETP.NE.AND P1, PT, R0, 0x7, PT ;  /* 0x000000070000780c */ /* 0x000fc80003f25270 */
[----:B------:R-:W-:Y:S02]  /*5a90*/  SEL R3, RZ, 0x1, P1 ;  /* 0x00000001ff037807 */ /* 0x000fe40000800000 */
[----:B------:R-:W-:Y:S02]  /*5aa0*/  SEL R7, R0, RZ, P1 ;  /* 0x000000ff00077207 */ /* 0x000fe40000800000 */
[----:B------:R-:W-:-:S03]  /*5ab0*/  LOP3.LUT R11, R6, R3, RZ, 0x3c, !PT ;  /* 0x00000003060b7212 */ /* 0x000fc600078e3cff */
[----:B------:R-:W-:Y:S01]  /*5ac0*/  IMAD R6, R7, 0x8, R2 ;  /* 0x0000000807067824 */ /* 0x000fe200078e0202 */
[----:B0-----:R-:W-:Y:S01]  /*5ad0*/  SHF.L.U32 R5, R11, 0x1f, RZ ;  /* 0x0000001f0b057819 */ /* 0x001fe200000006ff */
[----:B-1----:R-:W-:Y:S06]  /*5ae0*/  @!P0 BRA `(.L_x_120) ;  /* 0x0000000400348947 */ /* 0x002fec0003800000 */
.L_x_136:
[----:B------:R-:W1:Y:S01]  /*5af0*/  SYNCS.PHASECHK.TRANS64.TRYWAIT P0, [R6+URZ], R5 ;  /* 0x00000005060075a7 */ /* 0x000e62000800017f */
[----:B------:R-:W-:-:S05]  /*5b00*/  VIADD R0, R7, 0x1 ;  /* 0x0000000107007836 */ /* 0x000fca0000000000 */
[----:B------:R-:W-:-:S04]  /*5b10*/  ISETP.NE.AND P1, PT, R0, 0x7, PT ;  /* 0x000000070000780c */ /* 0x000fc80003f25270 */
[----:B0-----:R-:W-:Y:S02]  /*5b20*/  SEL R4, RZ, 0x1, P1 ;  /* 0x00000001ff047807 */ /* 0x001fe40000800000 */
[----:B------:R-:W-:Y:S02]  /*5b30*/  SEL R3, R0, RZ, P1 ;  /* 0x000000ff00037207 */ /* 0x000fe40000800000 */
[----:B------:R-:W-:Y:S01]  /*5b40*/  LOP3.LUT R0, R11, R4, RZ, 0x3c, !PT ;  /* 0x000000040b007212 */ /* 0x000fe200078e3cff */
[----:B-1----:R-:W-:Y:S06]  /*5b50*/  @!P0 BRA `(.L_x_121) ;  /* 0x00000004002c8947 */ /* 0x002fec0003800000 */
.L_x_137:
[----:B------:R-:W-:Y:S01]  /*5b60*/  IMAD R3, R3, 0x8, R2 ;  /* 0x0000000803037824 */ /* 0x000fe200078e0202 */
[----:B------:R-:W-:-:S07]  /*5b70*/  SHF.L.U32 R0, R0, 0x1f, RZ ;  /* 0x0000001f00007819 */ /* 0x000fce00000006ff */
.L_x_122:
[----:B-1----:R1:W2:Y:S02]  /*5b80*/  SYNCS.PHASECHK.TRANS64.TRYWAIT P0, [R3+URZ], R0 ;  /* 0x00000000030075a7 */ /* 0x0022a4000800017f */
[----:B--2---:R-:W-:Y:S05]  /*5b90*/  @!P0 NANOSLEEP.SYNCS 0x989680 ;  /* 0x009896800000895d */ /* 0x004fea0003900000 */
[----:B------:R-:W2:Y:S02]  /*5ba0*/  @!P0 SYNCS.PHASECHK.TRANS64 P0, [R3+URZ], R0 ;  /* 0x00000000030085a7 */ /* 0x000ea4000800007f */
[----:B--2---:R-:W-:Y:S05]  /*5bb0*/  @!P0 BRA `(.L_x_122) ;  /* 0xfffffffc00f08947 */ /* 0x004fea000383ffff */
.L_x_114:
[----:B------:R-:W-:Y:S05]  /*5bc0*/  BSYNC B0 ;  /* 0x0000000000007941 */ /* 0x000fea0003800000 */
.L_x_113:
[----:B------:R-:W-:Y:S05]  /*5bd0*/  EXIT ;  /* 0x000000000000794d */ /* 0x000fea0003800000 */
.L_x_15:
[----:B-1----:R1:W2:Y:S02]  /*5be0*/  SYNCS.PHASECHK.TRANS64.TRYWAIT P0, [R63+URZ], R0 ;  /* 0x000000003f0075a7 */ /* 0x0022a4000800017f */
[----:B--2---:R-:W-:Y:S05]  /*5bf0*/  @!P0 NANOSLEEP.SYNCS 0x989680 ;  /* 0x009896800000895d */ /* 0x004fea0003900000 */
[----:B------:R-:W2:Y:S02]  /*5c00*/  @!P0 SYNCS.PHASECHK.TRANS64 P0, [R63+URZ], R0 ;  /* 0x000000003f0085a7 */ /* 0x000ea4000800007f */
[----:B--2---:R-:W-:Y:S05]  /*5c10*/  @!P0 BRA `(.L_x_15) ;  /* 0xfffffffc00f08947 */ /* 0x004fea000383ffff */
[----:B------:R-:W-:Y:S05]  /*5c20*/  BRA `(.L_x_123) ;  /* 0xffffffb800547947 */ /* 0x000fea000383ffff */
.L_x_20:
[----:B--2---:R2:W3:Y:S02]  /*5c30*/  SYNCS.PHASECHK.TRANS64.TRYWAIT P1, [R3+URZ], R0 ;  /* 0x00000000030075a7 */ /* 0x0044e4000802017f */
[----:B---3--:R-:W-:Y:S05]  /*5c40*/  @!P1 NANOSLEEP.SYNCS 0x989680 ;  /* 0x009896800000995d */ /* 0x008fea0003900000 */
[----:B------:R-:W3:Y:S02]  /*5c50*/  @!P1 SYNCS.PHASECHK.TRANS64 P1, [R3+URZ], R0 ;  /* 0x00000000030095a7 */ /* 0x000ee4000802007f */
[----:B---3--:R-:W-:Y:S05]  /*5c60*/  @!P1 BRA `(.L_x_20) ;  /* 0xfffffffc00f09947 */ /* 0x008fea000383ffff */
[----:B------:R-:W-:Y:S05]  /*5c70*/  BRA `(.L_x_19) ;  /* 0xffffffb800b87947 */ /* 0x000fea000383ffff */
.L_x_25:
[----:B--2---:R-:W-:-:S04]  /*5c80*/  IMAD.U32 R4, RZ, RZ, UR4 ;  /* 0x00000004ff047e24 */ /* 0x004fc8000f8e00ff */
[----:B------:R2:W3:Y:S03]  /*5c90*/  SYNCS.PHASECHK.TRANS64.TRYWAIT P1, [R4+URZ], R3 ;  /* 0x00000003040075a7 */ /* 0x0004e6000802017f */
[----:B---3--:R-:W-:Y:S05]  /*5ca0*/  @!P1 NANOSLEEP.SYNCS 0x989680 ;  /* 0x009896800000995d */ /* 0x008fea0003900000 */
[----:B------:R-:W3:Y:S02]  /*5cb0*/  @!P1 SYNCS.PHASECHK.TRANS64 P1, [R4+URZ], R3 ;  /* 0x00000003040095a7 */ /* 0x000ee4000802007f */
[----:B---3--:R-:W-:Y:S05]  /*5cc0*/  @!P1 BRA `(.L_x_25) ;  /* 0xfffffffc00ec9947 */ /* 0x008fea000383ffff */
[----:B------:R-:W-:Y:S05]  /*5cd0*/  BRA `(.L_x_24) ;  /* 0xffffffbc00707947 */ /* 0x000fea000383ffff */
.L_x_31:
[----:B---3--:R3:W4:Y:S02]  /*5ce0*/  SYNCS.PHASECHK.TRANS64.TRYWAIT P0, [R63+URZ+0x10], R0 ;  /* 0x000010003f0075a7 */ /* 0x008724000800017f */
[----:B----4-:R-:W-:Y:S05]  /*5cf0*/  @!P0 NANOSLEEP.SYNCS 0x989680 ;  /* 0x009896800000895d */ /* 0x010fea0003900000 */
[----:B------:R-:W4:Y:S02]  /*5d00*/  @!P0 SYNCS.PHASECHK.TRANS64 P0, [R63+URZ+0x10], R0 ;  /* 0x000010003f0085a7 */ /* 0x000f24000800007f */
[----:B----4-:R-:W-:Y:S05]  /*5d10*/  @!P0 BRA `(.L_x_31) ;  /* 0xfffffffc00f08947 */ /* 0x010fea000383ffff */
[----:B------:R-:W-:Y:S05]  /*5d20*/  BRA `(.L_x_124) ;  /* 0xffffffc000b87947 */ /* 0x000fea000383ffff */
.L_x_100:
[----:B------:R-:W-:Y:S01]  /*5d30*/  BSSY B1, `(.L_x_125) ;  /* 0x0000006000017945 */ /* 0x000fe20003800000 */
[----:B------:R-:W-:-:S07]  /*5d40*/  IMAD.MOV.U32 R15, RZ, RZ, -0x1 ;  /* 0xffffffffff0f7424 */ /* 0x000fce00078e00ff */
[----:B-----5:R-:W-:Y:S05]  /*5d50*/  WARPSYNC.COLLECTIVE R15, `(.L_x_126) ;  /* 0x000000000f0c7348 */ /* 0x020fea0003c00000 */
[----:B------:R-:W-:Y:S02]  /*5d60*/  ELECT P6, UR62, PT ;  /* 0x00000000003e782f */ /* 0x000fe400038c0000 */
[----:B------:R-:W-:Y:S01]  /*5d70*/  MOV R14, UR62 ;  /* 0x0000003e000e7c02 */ /* 0x000fe20008000f00 */
[----:B-----5:R-:W-:Y:S10]  /*5d80*/  ENDCOLLECTIVE ;  /* 0x000000000000791b */ /* 0x020ff40003800000 */
.L_x_126:
[----:B------:R-:W-:Y:S05]  /*5d90*/  BSYNC B1 ;  /* 0x0000000000017941 */ /* 0x000fea0003800000 */
.L_x_125:
[----:B------:R-:W-:Y:S05]  /*5da0*/  BRA `(.L_x_127) ;  /* 0xffffffec00987947 */ /* 0x000fea000383ffff */
.L_x_103:
[----:B0-----:R0:W1:Y:S02]  /*5db0*/  SYNCS.PHASECHK.TRANS64.TRYWAIT P1, [R10+URZ+0x38], R5 ;  /* 0x000038050a0075a7 */ /* 0x001064000802017f */
[----:B-1----:R-:W-:Y:S05]  /*5dc0*/  @!P1 NANOSLEEP.SYNCS 0x989680 ;  /* 0x009896800000995d */ /* 0x002fea0003900000 */
[----:B------:R-:W1:Y:S02]  /*5dd0*/  @!P1 SYNCS.PHASECHK.TRANS64 P1, [R10+URZ+0x38], R5 ;  /* 0x000038050a0095a7 */ /* 0x000e64000802007f */
[----:B-1----:R-:W-:Y:S05]  /*5de0*/  @!P1 BRA `(.L_x_103) ;  /* 0xfffffffc00f09947 */ /* 0x002fea000383ffff */
[----:B------:R-:W-:Y:S05]  /*5df0*/  BRA `(.L_x_128) ;  /* 0xffffffec00cc7947 */ /* 0x000fea000383ffff */
.L_x_112:
[----:B------:R-:W-:Y:S01]  /*5e00*/  BSSY B0, `(.L_x_129) ;  /* 0x0000006000007945 */ /* 0x000fe20003800000 */
[----:B------:R-:W-:-:S07]  /*5e10*/  IMAD.MOV.U32 R15, RZ, RZ, -0x1 ;  /* 0xffffffffff0f7424 */ /* 0x000fce00078e00ff */
[----:B-----5:R-:W-:Y:S05]  /*5e20*/  WARPSYNC.COLLECTIVE R15, `(.L_x_130) ;  /* 0x000000000f0c7348 */ /* 0x020fea0003c00000 */
[----:B------:R-:W-:Y:S02]  /*5e30*/  ELECT P6, UR62, PT ;  /* 0x00000000003e782f */ /* 0x000fe400038c0000 */
[----:B------:R-:W-:Y:S01]  /*5e40*/  MOV R14, UR62 ;  /* 0x0000003e000e7c02 */ /* 0x000fe20008000f00 */
[----:B-----5:R-:W-:Y:S10]  /*5e50*/  ENDCOLLECTIVE ;  /* 0x000000000000791b */ /* 0x020ff40003800000 */
.L_x_130:
[----:B------:R-:W-:Y:S05]  /*5e60*/  BSYNC B0 ;  /* 0x0000000000007941 */ /* 0x000fea0003800000 */
.L_x_129:
[----:B------:R-:W-:Y:S05]  /*5e70*/  BRA `(.L_x_131) ;  /* 0xfffffff800387947 */ /* 0x000fea000383ffff */
.L_x_116:
[----:B0-----:R0:W1:Y:S02]  /*5e80*/  SYNCS.PHASECHK.TRANS64.TRYWAIT P0, [R9+URZ], R4 ;  /* 0x00000004090075a7 */ /* 0x001064000800017f */
[----:B-1----:R-:W-:Y:S05]  /*5e90*/  @!P0 NANOSLEEP.SYNCS 0x989680 ;  /* 0x009896800000895d */ /* 0x002fea0003900000 */
[----:B------:R-:W1:Y:S02]  /*5ea0*/  @!P0 SYNCS.PHASECHK.TRANS64 P0, [R9+URZ], R4 ;  /* 0x00000004090085a7 */ /* 0x000e64000800007f */
[----:B-1----:R-:W-:Y:S05]  /*5eb0*/  @!P0 BRA `(.L_x_116) ;  /* 0xfffffffc00f08947 */ /* 0x002fea000383ffff */
[----:B------:R-:W-:Y:S05]  /*5ec0*/  BRA `(.L_x_132) ;  /* 0xfffffff800787947 */ /* 0x000fea000383ffff */
.L_x_117:
[----:B0-----:R0:W1:Y:S02]  /*5ed0*/  SYNCS.PHASECHK.TRANS64.TRYWAIT P0, [R8+URZ], R5 ;  /* 0x00000005080075a7 */ /* 0x001064000800017f */
[----:B-1----:R-:W-:Y:S05]  /*5ee0*/  @!P0 NANOSLEEP.SYNCS 0x989680 ;  /* 0x009896800000895d */ /* 0x002fea0003900000 */
[----:B------:R-:W1:Y:S02]  /*5ef0*/  @!P0 SYNCS.PHASECHK.TRANS64 P0, [R8+URZ], R5 ;  /* 0x00000005080085a7 */ /* 0x000e64000800007f */
[----:B-1----:R-:W-:Y:S05]  /*5f00*/  @!P0 BRA `(.L_x_117) ;  /* 0xfffffffc00f08947 */ /* 0x002fea000383ffff */
[----:B------:R-:W-:Y:S05]  /*5f10*/  BRA `(.L_x_133) ;  /* 0xfffffff800887947 */ /* 0x000fea000383ffff */
.L_x_118:
[----:B0-----:R0:W1:Y:S02]  /*5f20*/  SYNCS.PHASECHK.TRANS64.TRYWAIT P0, [R9+URZ], R4 ;  /* 0x00000004090075a7 */ /* 0x001064000800017f */
[----:B-1----:R-:W-:Y:S05]  /*5f30*/  @!P0 NANOSLEEP.SYNCS 0x989680 ;  /* 0x009896800000895d */ /* 0x002fea0003900000 */
[----:B------:R-:W1:Y:S02]  /*5f40*/  @!P0 SYNCS.PHASECHK.TRANS64 P0, [R9+URZ], R4 ;  /* 0x00000004090085a7 */ /* 0x000e64000800007f */
[----:B-1----:R-:W-:Y:S05]  /*5f50*/  @!P0 BRA `(.L_x_118) ;  /* 0xfffffffc00f08947 */ /* 0x002fea000383ffff */
[----:B------:R-:W-:Y:S05]  /*5f60*/  BRA `(.L_x_134) ;  /* 0xfffffff800987947 */ /* 0x000fea000383ffff */
.L_x_119:
[----:B0-----:R0:W1:Y:S02]  /*5f70*/  SYNCS.PHASECHK.TRANS64.TRYWAIT P0, [R8+URZ], R5 ;  /* 0x00000005080075a7 */ /* 0x001064000800017f */
[----:B-1----:R-:W-:Y:S05]  /*5f80*/  @!P0 NANOSLEEP.SYNCS 0x989680 ;  /* 0x009896800000895d */ /* 0x002fea0003900000 */
[----:B------:R-:W1:Y:S02]  /*5f90*/  @!P0 SYNCS.PHASECHK.TRANS64 P0, [R8+URZ], R5 ;  /* 0x00000005080085a7 */ /* 0x000e64000800007f */
[----:B-1----:R-:W-:Y:S05]  /*5fa0*/  @!P0 BRA `(.L_x_119) ;  /* 0xfffffffc00f08947 */ /* 0x002fea000383ffff */
[----:B------:R-:W-:Y:S05]  /*5fb0*/  BRA `(.L_x_135) ;  /* 0xfffffff800a87947 */ /* 0x000fea000383ffff */
.L_x_120:
[----:B0-----:R0:W1:Y:S02]  /*5fc0*/  SYNCS.PHASECHK.TRANS64.TRYWAIT P0, [R9+URZ], R4 ;  /* 0x00000004090075a7 */ /* 0x001064000800017f */
[----:B-1----:R-:W-:Y:S05]  /*5fd0*/  @!P0 NANOSLEEP.SYNCS 0x989680 ;  /* 0x009896800000895d */ /* 0x002fea0003900000 */
[----:B------:R-:W1:Y:S02]  /*5fe0*/  @!P0 SYNCS.PHASECHK.TRANS64 P0, [R9+URZ], R4 ;  /* 0x00000004090085a7 */ /* 0x000e64000800007f */
[----:B-1----:R-:W-:Y:S05]  /*5ff0*/  @!P0 BRA `(.L_x_120) ;  /* 0xfffffffc00f08947 */ /* 0x002fea000383ffff */
[----:B------:R-:W-:Y:S05]  /*6000*/  BRA `(.L_x_136) ;  /* 0xfffffff800b87947 */ /* 0x000fea000383ffff */
.L_x_121:
[----:B0-----:R0:W1:Y:S02]  /*6010*/  SYNCS.PHASECHK.TRANS64.TRYWAIT P0, [R6+URZ], R5 ;  /* 0x00000005060075a7 */ /* 0x001064000800017f */
[----:B-1----:R-:W-:Y:S05]  /*6020*/  @!P0 NANOSLEEP.SYNCS 0x989680 ;  /* 0x009896800000895d */ /* 0x002fea0003900000 */
[----:B------:R-:W1:Y:S02]  /*6030*/  @!P0 SYNCS.PHASECHK.TRANS64 P0, [R6+URZ], R5 ;  /* 0x00000005060085a7 */ /* 0x000e64000800007f */
[----:B-1----:R-:W-:Y:S05]  /*6040*/  @!P0 BRA `(.L_x_121) ;  /* 0xfffffffc00f08947 */ /* 0x002fea000383ffff */
[----:B------:R-:W-:Y:S05]  /*6050*/  BRA `(.L_x_137) ;  /* 0xfffffff800c07947 */ /* 0x000fea000383ffff */
.L_x_138:
[----:B------:R-:W-:-:S00]  /*6060*/  BRA `(.L_x_138) ;  /* 0xfffffffc00fc7947 */ /* 0x000fc0000383ffff */
[----:B------:R-:W-:-:S00]  /*6070*/  NOP ;  /* 0x0000000000007918 */ /* 0x000fc00000000000 */
        /* <DEDUP_REMOVED lines=8> */
.L_x_139:


//--------------------- .nv.global.init           --------------------------
	.section	.nv.global.init,"aw",@progbits
.nv.global.init:
	.type		$str$22,@object
	.size		$str$22,($str$23 - $str$22)
$str$22:
        /*0000*/ 	.byte	0x6b, 0x5f, 0x74, 0x69, 0x6c, 0x65, 0x5f, 0x63, 0x6f, 0x75, 0x6e, 0x74, 0x20, 0x3e, 0x3d, 0x20
        /*0010*/ 	.byte	0x31, 0x00
	.type		$str$23,@object
	.size		$str$23,(__unnamed_1 - $str$23)
$str$23:
        /*0012*/ 	.byte	0x2f, 0x74, 0x6d, 0x70, 0x2f, 0x63, 0x75, 0x74, 0x6c, 0x61, 0x73, 0x73, 0x5f, 0x73, 0x77, 0x65
        /*0022*/ 	.byte	0x65, 0x70, 0x5f, 0x73, 0x72, 0x63, 0x2f, 0x69, 0x6e, 0x63, 0x6c, 0x75, 0x64, 0x65, 0x2f, 0x63
        /*0032*/ 	.byte	0x75, 0x74, 0x6c, 0x61, 0x73, 0x73, 0x2f, 0x67, 0x65, 0x6d, 0x6d, 0x2f, 0x63, 0x6f, 0x6c, 0x6c
        /*0042*/ 	.byte	0x65, 0x63, 0x74, 0x69, 0x76, 0x65, 0x2f, 0x73, 0x6d, 0x39, 0x30, 0x5f, 0x6d, 0x6d, 0x61, 0x5f
        /*0052*/ 	.byte	0x74, 0x6d, 0x61, 0x5f, 0x67, 0x6d, 0x6d, 0x61, 0x5f, 0x73, 0x73, 0x5f, 0x77, 0x61, 0x72, 0x70
        /*0062*/ 	.byte	0x73, 0x70, 0x65, 0x63, 0x69, 0x61, 0x6c, 0x69, 0x7a, 0x65, 0x64, 0x2e, 0x68, 0x70, 0x70, 0x00
	.type		__unnamed_1,@object
	.size		__unnamed_1,(.L_0 - __unnamed_1)
__unnamed_1:
        /*0072*/ 	.byte	0x76, 0x6f, 0x69, 0x64, 0x20, 0x63, 0x75, 0x74, 0x6c, 0x61, 0x73, 0x73, 0x3a, 0x3a, 0x67, 0x65
        /* <DEDUP_REMOVED lines=176> */
        /*0b82*/ 	.byte	0x65, 0x6e, 0x74, 0x69, 0x74, 0x79, 0x5d, 0x00
.L_0:


//--------------------- .nv.shared._ZN7cutlass13device_kernelINS_4gemm6kernel13GemmUniversalIN4cute5tupleIJiiiiEEENS1_10collective13CollectiveMmaINS1_34MainloopSm90TmaGmmaWarpSpecializedILi7ENS5_IJNS4_1CILi1EEESB_SB_EEENS1_32KernelTmaWarpSpecializedPingpongEEENS5_IJNSA_ILi64EEESF_NSA_ILi32EEEEEENS_10tfloat32_tENS5_IJlSB_lEEESI_SJ_NS4_8TiledMMAINS4_8MMA_AtomIJNS4_4SM904GMMA29MMA_64x64x8_F32TF32TF32_SS_TNILNSN_7ScaleInE1ELSP_1EEEEEENS4_6LayoutISC_NS5_IJNSA_ILi0EEEST_ST_EEEEENS5_IJNS4_10UnderscoreESW_SW_EEEEENS4_13SM90_TMA_LOADENS4_14ComposedLayoutINS4_7SwizzleILi3ELi4ELi3EEENS4_18smem_ptr_flag_bitsILi32EEENSS_INS5_IJNSA_ILi8EEESG_EEENS5_IJSG_SB_EEEEEEEvNS4_8identityESZ_S19_vS1A_EENS_8epilogue10collective6detail29Sm90TmaWarpSpecializedAdapterINS1D_15DefaultEpilogueISI_SJ_SJ_NS1C_6thread17LinearCombinationISI_Li1EffLNS1H_9ScaleType4KindE0ELNS_15FloatRoundStyleE2ESI_EENS1_15EpilogueDefaultEEEEEvvEEEEvNT_6ParamsE --------------------------
	.section	.nv.shared._ZN7cutlass13device_kernelINS_4gemm6kernel13GemmUniversalIN4cute5tupleIJiiiiEEENS1_10collective13CollectiveMmaINS1_34MainloopSm90TmaGmmaWarpSpecializedILi7ENS5_IJNS4_1CILi1EEESB_SB_EEENS1_32KernelTmaWarpSpecializedPingpongEEENS5_IJNSA_ILi64EEESF_NSA_ILi32EEEEEENS_10tfloat32_tENS5_IJlSB_lEEESI_SJ_NS4_8TiledMMAINS4_8MMA_AtomIJNS4_4SM904GMMA29MMA_64x64x8_F32TF32TF32_SS_TNILNSN_7ScaleInE1ELSP_1EEEEEENS4_6LayoutISC_NS5_IJNSA_ILi0EEEST_ST_EEEEENS5_IJNS4_10UnderscoreESW_SW_EEEEENS4_13SM90_TMA_LOADENS4_14ComposedLayoutINS4_7SwizzleILi3ELi4ELi3EEENS4_18smem_ptr_flag_bitsILi32EEENSS_INS5_IJNSA_ILi8EEESG_EEENS5_IJSG_SB_EEEEEEEvNS4_8identityESZ_S19_vS1A_EENS_8epilogue10collective6detail29Sm90TmaWarpSpecializedAdapterINS1D_15DefaultEpilogueISI_SJ_SJ_NS1C_6thread17LinearCombinationISI_Li1EffLNS1H_9ScaleType4KindE0ELNS_15FloatRoundStyleE2ESI_EENS1_15EpilogueDefaultEEEEEvvEEEEvNT_6ParamsE,"aw",@nobits
	.sectionflags	@""
	.align	16
	.zero		1024


//--------------------- .nv.shared.reserved.0     --------------------------
	.section	.nv.shared.reserved.0,"aw",@nobits
	.weak		__nv_reservedSMEM_offset_0_alias
	.size		__nv_reservedSMEM_offset_0_alias, 0, 0
	.other		__nv_reservedSMEM_offset_0_alias,@"STO_CUDA_RESERVED_SHARED STV_DEFAULT"
__nv_reservedSMEM_offset_0_alias:
	.zero		0


//--------------------- .nv.global                --------------------------
	.section	.nv.global,"aw",@nobits
.nv.global:
	.type		_ZN40_INTERNAL_aecae773_4_k_cu_be1f78ff_175544cute1_E,@object
	.size		_ZN40_INTERNAL_aecae773_4_k_cu_be1f78ff_175544cute1_E,(_ZN40_INTERNAL_aecae773_4_k_cu_be1f78ff_175544cuda3std3__45__cpo6cbeginE - _ZN40_INTERNAL_aecae773_4_k_cu_be1f78ff_175544cute1_E)
_ZN40_INTERNAL_aecae773_4_k_cu_be1f78ff_175544cute1_E:
	.zero		1
	.type		_ZN40_INTERNAL_aecae773_4_k_cu_be1f78ff_175544cuda3std3__45__cpo6cbeginE,@object
	.size		_ZN40_INTERNAL_aecae773_4_k_cu_be1f78ff_175544cuda3std3__45__cpo6cbeginE,(_ZN40_INTERNAL_aecae773_4_k_cu_be1f78ff_175544cuda3std3__48in_placeE - _ZN40_INTERNAL_aecae773_4_k_cu_be1f78ff_175544cuda3std3__45__cpo6cbeginE)
_ZN40_INTERNAL_aecae773_4_k_cu_be1f78ff_175544cuda3std3__45__cpo6cbeginE:
	.zero		1
	.type		_ZN40_INTERNAL_aecae773_4_k_cu_be1f78ff_175544cuda3std3__48in_placeE,@object
	.size		_ZN40_INTERNAL_aecae773_4_k_cu_be1f78ff_175544cuda3std3__48in_placeE,(_ZN40_INTERNAL_aecae773_4_k_cu_be1f78ff_175544cuda3std6ranges3__45__cpo9iter_moveE - _ZN40_INTERNAL_aecae773_4_k_cu_be1f78ff_175544cuda3std3__48in_placeE)
_ZN40_INTERNAL_aecae773_4_k_cu_be1f78ff_175544cuda3std3__48in_placeE:
	.zero		1
	.type		_ZN40_INTERNAL_aecae773_4_k_cu_be1f78ff_175544cuda3std6ranges3__45__cpo9iter_moveE,@object
	.size		_ZN40_INTERNAL_aecae773_4_k_cu_be1f78ff_175544cuda3std6ranges3__45__cpo9iter_moveE,(_ZN40_INTERNAL_aecae773_4_k_cu_be1f78ff_175544cuda3std3__45__cpo5beginE - _ZN40_INTERNAL_aecae773_4_k_cu_be1f78ff_175544cuda3std6ranges3__45__cpo9iter_moveE)
_ZN40_INTERNAL_aecae773_4_k_cu_be1f78ff_175544cuda3std6ranges3__45__cpo9iter_moveE:
	.zero		1
	.type		_ZN40_INTERNAL_aecae773_4_k_cu_be1f78ff_175544cuda3std3__45__cpo5beginE,@object
	.size		_ZN40_INTERNAL_aecae773_4_k_cu_be1f78ff_175544cuda3std3__45__cpo5beginE,(_ZN40_INTERNAL_aecae773_4_k_cu_be1f78ff_175544cuda3std3__442_GLOBAL__N__aecae773_4_k_cu_be1f78ff_175546ignoreE - _ZN40_INTERNAL_aecae773_4_k_cu_be1f78ff_175544cuda3std3__45__cpo5beginE)
_ZN40_INTERNAL_aecae773_4_k_cu_be1f78ff_175544cuda3std3__45__cpo5beginE:
	.zero		1
	.type		_ZN40_INTERNAL_aecae773_4_k_cu_be1f78ff_175544cuda3std3__442_GLOBAL__N__aecae773_4_k_cu_be1f78ff_175546ignoreE,@object
	.size		_ZN40_INTERNAL_aecae773_4_k_cu_be1f78ff_175544cuda3std3__442_GLOBAL__N__aecae773_4_k_cu_be1f78ff_175546ignoreE,(_ZN40_INTERNAL_aecae773_4_k_cu_be1f78ff_175544cute7productE - _ZN40_INTERNAL_aecae773_4_k_cu_be1f78ff_175544cuda3std3__442_GLOBAL__N__aecae773_4_k_cu_be1f78ff_175546ignoreE)
_ZN40_INTERNAL_aecae773_4_k_cu_be1f78ff_175544cuda3std3__442_GLOBAL__N__aecae773_4_k_cu_be1f78ff_175546ignoreE:
	.zero		1
	.type		_ZN40_INTERNAL_aecae773_4_k_cu_be1f78ff_175544cute7productE,@object
	.size		_ZN40_INTERNAL_aecae773_4_k_cu_be1f78ff_175544cute7productE,(_ZN40_INTERNAL_aecae773_4_k_cu_be1f78ff_175544cuda3std3__45__cpo3endE - _ZN40_INTERNAL_aecae773_4_k_cu_be1f78ff_175544cute7productE)
_ZN40_INTERNAL_aecae773_4_k_cu_be1f78ff_175544cute7productE:
	.zero		1
	.type		_ZN40_INTERNAL_aecae773_4_k_cu_be1f78ff_175544cuda3std3__45__cpo3endE,@object
	.size		_ZN40_INTERNAL_aecae773_4_k_cu_be1f78ff_175544cuda3std3__45__cpo3endE,(_ZN40_INTERNAL_aecae773_4_k_cu_be1f78ff_175544cuda3std3__419piecewise_constructE - _ZN40_INTERNAL_aecae773_4_k_cu_be1f78ff_175544cuda3std3__45__cpo3endE)
_ZN40_INTERNAL_aecae773_4_k_cu_be1f78ff_175544cuda3std3__45__cpo3endE:
	.zero		1
	.type		_ZN40_INTERNAL_aecae773_4_k_cu_be1f78ff_175544cuda3std3__419piecewise_constructE,@object
	.size		_ZN40_INTERNAL_aecae773_4_k_cu_be1f78ff_175544cuda3std3__419piecewise_constructE,(_ZN40_INTERNAL_aecae773_4_k_cu_be1f78ff_175544cuda3std3__45__cpo4cendE - _ZN40_INTERNAL_aecae773_4_k_cu_be1f78ff_175544cuda3std3__419piecewise_constructE)
_ZN40_INTERNAL_aecae773_4_k_cu_be1f78ff_175544cuda3std3__419piecewise_constructE:
	.zero		1
	.type		_ZN40_INTERNAL_aecae773_4_k_cu_be1f78ff_175544cuda3std3__45__cpo4cendE,@object
	.size		_ZN40_INTERNAL_aecae773_4_k_cu_be1f78ff_175544cuda3std3__45__cpo4cendE,(_ZN40_INTERNAL_aecae773_4_k_cu_be1f78ff_175544cuda3std6ranges3__45__cpo4swapE - _ZN40_INTERNAL_aecae773_4_k_cu_be1f78ff_175544cuda3std3__45__cpo4cendE)
_ZN40_INTERNAL_aecae773_4_k_cu_be1f78ff_175544cuda3std3__45__cpo4cendE:
	.zero		1
	.type		_ZN40_INTERNAL_aecae773_4_k_cu_be1f78ff_175544cuda3std6ranges3__45__cpo4swapE,@object
	.size		_ZN40_INTERNAL_aecae773_4_k_cu_be1f78ff_175544cuda3std6ranges3__45__cpo4swapE,(.L_8 - _ZN40_INTERNAL_aecae773_4_k_cu_be1f78ff_175544cuda3std6ranges3__45__cpo4swapE)
_ZN40_INTERNAL_aecae773_4_k_cu_be1f78ff_175544cuda3std6ranges3__45__cpo4swapE:
	.zero		1
.L_8:


//--------------------- .nv.constant0._ZN7cutlass13device_kernelINS_4gemm6kernel13GemmUniversalIN4cute5tupleIJiiiiEEENS1_10collective13CollectiveMmaINS1_34MainloopSm90TmaGmmaWarpSpecializedILi7ENS5_IJNS4_1CILi1EEESB_SB_EEENS1_32KernelTmaWarpSpecializedPingpongEEENS5_IJNSA_ILi64EEESF_NSA_ILi32EEEEEENS_10tfloat32_tENS5_IJlSB_lEEESI_SJ_NS4_8TiledMMAINS4_8MMA_AtomIJNS4_4SM904GMMA29MMA_64x64x8_F32TF32TF32_SS_TNILNSN_7ScaleInE1ELSP_1EEEEEENS4_6LayoutISC_NS5_IJNSA_ILi0EEEST_ST_EEEEENS5_IJNS4_10UnderscoreESW_SW_EEEEENS4_13SM90_TMA_LOADENS4_14ComposedLayoutINS4_7SwizzleILi3ELi4ELi3EEENS4_18smem_ptr_flag_bitsILi32EEENSS_INS5_IJNSA_ILi8EEESG_EEENS5_IJSG_SB_EEEEEEEvNS4_8identityESZ_S19_vS1A_EENS_8epilogue10collective6detail29Sm90TmaWarpSpecializedAdapterINS1D_15DefaultEpilogueISI_SJ_SJ_NS1C_6thread17LinearCombinationISI_Li1EffLNS1H_9ScaleType4KindE0ELNS_15FloatRoundStyleE2ESI_EENS1_15EpilogueDefaultEEEEEvvEEEEvNT_6ParamsE --------------------------
	.section	.nv.constant0._ZN7cutlass13device_kernelINS_4gemm6kernel13GemmUniversalIN4cute5tupleIJiiiiEEENS1_10collective13CollectiveMmaINS1_34MainloopSm90TmaGmmaWarpSpecializedILi7ENS5_IJNS4_1CILi1EEESB_SB_EEENS1_32KernelTmaWarpSpecializedPingpongEEENS5_IJNSA_ILi64EEESF_NSA_ILi32EEEEEENS_10tfloat32_tENS5_IJlSB_lEEESI_SJ_NS4_8TiledMMAINS4_8MMA_AtomIJNS4_4SM904GMMA29MMA_64x64x8_F32TF32TF32_SS_TNILNSN_7ScaleInE1ELSP_1EEEEEENS4_6LayoutISC_NS5_IJNSA_ILi0EEEST_ST_EEEEENS5_IJNS4_10UnderscoreESW_SW_EEEEENS4_13SM90_TMA_LOADENS4_14ComposedLayoutINS4_7SwizzleILi3ELi4ELi3EEENS4_18smem_ptr_flag_bitsILi32EEENSS_INS5_IJNSA_ILi8EEESG_EEENS5_IJSG_SB_EEEEEEEvNS4_8identityESZ_S19_vS1A_EENS_8epilogue10collective6detail29Sm90TmaWarpSpecializedAdapterINS1D_15DefaultEpilogueISI_SJ_SJ_NS1C_6thread17LinearCombinationISI_Li1EffLNS1H_9ScaleType4KindE0ELNS_15FloatRoundStyleE2ESI_EENS1_15EpilogueDefaultEEEEEvvEEEEvNT_6ParamsE,"a",@progbits
	.sectionflags	@""
	.align	4
.nv.constant0._ZN7cutlass13device_kernelINS_4gemm6kernel13GemmUniversalIN4cute5tupleIJiiiiEEENS1_10collective13CollectiveMmaINS1_34MainloopSm90TmaGmmaWarpSpecializedILi7ENS5_IJNS4_1CILi1EEESB_SB_EEENS1_32KernelTmaWarpSpecializedPingpongEEENS5_IJNSA_ILi64EEESF_NSA_ILi32EEEEEENS_10tfloat32_tENS5_IJlSB_lEEESI_SJ_NS4_8TiledMMAINS4_8MMA_AtomIJNS4_4SM904GMMA29MMA_64x64x8_F32TF32TF32_SS_TNILNSN_7ScaleInE1ELSP_1EEEEEENS4_6LayoutISC_NS5_IJNSA_ILi0EEEST_ST_EEEEENS5_IJNS4_10UnderscoreESW_SW_EEEEENS4_13SM90_TMA_LOADENS4_14ComposedLayoutINS4_7SwizzleILi3ELi4ELi3EEENS4_18smem_ptr_flag_bitsILi32EEENSS_INS5_IJNSA_ILi8EEESG_EEENS5_IJSG_SB_EEEEEEEvNS4_8identityESZ_S19_vS1A_EENS_8epilogue10collective6detail29Sm90TmaWarpSpecializedAdapterINS1D_15DefaultEpilogueISI_SJ_SJ_NS1C_6thread17LinearCombinationISI_Li1EffLNS1H_9ScaleType4KindE0ELNS_15FloatRoundStyleE2ESI_EENS1_15EpilogueDefaultEEEEEvvEEEEvNT_6ParamsE:
	.zero		1664


//--------------------- SYMBOLS --------------------------

	.type		.nv.reservedSmem.offset0,@object
	.size		.nv.reservedSmem.offset0,0x4
	.type		__assertfail,@function
